//
// Generated by NVIDIA NVVM Compiler
//
// Compiler Build ID: CL-36424714
// Cuda compilation tools, release 13.0, V13.0.88
// Based on NVVM 20.0.0
//

.version 9.0
.target sm_100
.address_size 64

	// .globl	_Z14tree_reductionPdddiddd
.func  (.param .b64 func_retval0) __internal_accurate_pow
(
	.param .b64 __internal_accurate_pow_param_0,
	.param .b64 __internal_accurate_pow_param_1
)
;

.visible .entry _Z14tree_reductionPdddiddd(
	.param .u64 .ptr .align 1 _Z14tree_reductionPdddiddd_param_0,
	.param .f64 _Z14tree_reductionPdddiddd_param_1,
	.param .f64 _Z14tree_reductionPdddiddd_param_2,
	.param .u32 _Z14tree_reductionPdddiddd_param_3,
	.param .f64 _Z14tree_reductionPdddiddd_param_4,
	.param .f64 _Z14tree_reductionPdddiddd_param_5,
	.param .f64 _Z14tree_reductionPdddiddd_param_6
)
{
	.reg .pred 	%p<63>;
	.reg .b32 	%r<78>;
	.reg .b64 	%rd<11>;
	.reg .b64 	%fd<91>;

	ld.param.u64 	%rd5, [_Z14tree_reductionPdddiddd_param_0];
	ld.param.u32 	%r19, [_Z14tree_reductionPdddiddd_param_3];
	ld.param.f64 	%fd30, [_Z14tree_reductionPdddiddd_param_4];
	ld.param.f64 	%fd31, [_Z14tree_reductionPdddiddd_param_5];
	ld.param.f64 	%fd32, [_Z14tree_reductionPdddiddd_param_6];
	setp.lt.s32 	%p10, %r19, 1;
	@%p10 bra 	$L__BB0_33;
	cvta.to.global.u64 	%rd6, %rd5;
	mov.u32 	%r1, %tid.x;
	rcp.rn.f64 	%fd1, %fd30;
	mul.wide.u32 	%rd7, %r1, 8;
	add.s64 	%rd1, %rd6, %rd7;
	mov.f64 	%fd33, 0d3FF0000000000000;
	sub.f64 	%fd2, %fd33, %fd32;
	{
	.reg .b32 %temp; 
	mov.b64 	{%temp, %r2}, %fd31;
	}
	abs.f64 	%fd3, %fd31;
	and.b32  	%r20, %r19, 1;
	setp.eq.b32 	%p11, %r20, 1;
	not.pred 	%p12, %p11;
	mov.u32 	%r74, %r19;
	@%p12 bra 	$L__BB0_12;
	setp.ge.u32 	%p13, %r1, %r19;
	@%p13 bra 	$L__BB0_11;
	setp.neu.f64 	%p14, %fd31, 0d0000000000000000;
	setp.lt.s32 	%p15, %r2, 0;
	ld.global.f64 	%fd34, [%rd1+8];
	ld.global.f64 	%fd35, [%rd1];
	mul.f64 	%fd36, %fd2, %fd35;
	fma.rn.f64 	%fd4, %fd32, %fd34, %fd36;
	shl.b32 	%r21, %r1, 1;
	sub.s32 	%r22, %r21, %r19;
	add.s32 	%r3, %r22, 1;
	cvt.rn.f64.s32 	%fd5, %r3;
	{
	.reg .b32 %temp; 
	mov.b64 	{%temp, %r4}, %fd5;
	}
	shr.u32 	%r23, %r4, 20;
	and.b32  	%r24, %r23, 2047;
	add.s32 	%r25, %r24, -1012;
	mov.b64 	%rd8, %fd5;
	shl.b64 	%rd2, %rd8, %r25;
	setp.eq.s64 	%p60, %rd2, -9223372036854775808;
	{ // callseq 0, 0
	.param .b64 param0;
	st.param.f64 	[param0], %fd3;
	.param .b64 param1;
	st.param.f64 	[param1], %fd5;
	.param .b64 retval0;
	call.uni (retval0), 
	__internal_accurate_pow, 
	(
	param0, 
	param1
	);
	ld.param.f64 	%fd37, [retval0];
	} // callseq 0
	neg.f64 	%fd39, %fd37;
	selp.f64 	%fd40, %fd39, %fd37, %p60;
	selp.f64 	%fd86, %fd40, %fd37, %p15;
	@%p14 bra 	$L__BB0_5;
	setp.eq.s64 	%p17, %rd2, -9223372036854775808;
	abs.f64 	%fd41, %fd5;
	setp.neu.f64 	%p18, %fd41, 0d3FE0000000000000;
	and.pred  	%p60, %p18, %p17;
	selp.b32 	%r26, %r2, 0, %p60;
	setp.lt.s32 	%p19, %r4, 0;
	or.b32  	%r27, %r26, 2146435072;
	selp.b32 	%r28, %r27, %r26, %p19;
	mov.b32 	%r29, 0;
	mov.b64 	%fd86, {%r29, %r28};
$L__BB0_5:
	add.f64 	%fd42, %fd31, %fd5;
	{
	.reg .b32 %temp; 
	mov.b64 	{%temp, %r30}, %fd42;
	}
	and.b32  	%r31, %r30, 2146435072;
	setp.ne.s32 	%p20, %r31, 2146435072;
	@%p20 bra 	$L__BB0_10;
	setp.nan.f64 	%p21, %fd31, %fd31;
	@%p21 bra 	$L__BB0_9;
	setp.neu.f64 	%p22, %fd3, 0d7FF0000000000000;
	@%p22 bra 	$L__BB0_10;
	setp.lt.s32 	%p23, %r2, 0;
	setp.lt.s32 	%p24, %r4, 0;
	selp.b32 	%r32, 0, 2146435072, %p24;
	and.b32  	%r33, %r4, 2147483647;
	setp.ne.s32 	%p25, %r33, 1071644672;
	or.b32  	%r34, %r32, -2147483648;
	selp.b32 	%r35, %r34, %r32, %p25;
	selp.b32 	%r36, %r35, %r32, %p60;
	selp.b32 	%r37, %r36, %r32, %p23;
	mov.b32 	%r38, 0;
	mov.b64 	%fd86, {%r38, %r37};
	bra.uni 	$L__BB0_10;
$L__BB0_9:
	add.rn.f64 	%fd86, %fd31, %fd5;
$L__BB0_10:
	ld.param.f64 	%fd82, [_Z14tree_reductionPdddiddd_param_2];
	ld.param.f64 	%fd79, [_Z14tree_reductionPdddiddd_param_1];
	setp.eq.f64 	%p26, %fd31, 0d3FF0000000000000;
	setp.eq.s32 	%p27, %r3, 0;
	selp.f64 	%fd43, 0d3FF0000000000000, %fd86, %p27;
	selp.f64 	%fd44, 0d3FF0000000000000, %fd43, %p26;
	mul.f64 	%fd45, %fd79, %fd44;
	sub.f64 	%fd46, %fd82, %fd45;
	mul.f64 	%fd47, %fd1, %fd4;
	max.f64 	%fd48, %fd47, %fd46;
	st.global.f64 	[%rd1], %fd48;
$L__BB0_11:
	add.s32 	%r74, %r19, -1;
	bar.sync 	0;
$L__BB0_12:
	setp.eq.s32 	%p28, %r19, 1;
	@%p28 bra 	$L__BB0_33;
	add.s32 	%r75, %r74, -1;
	shl.b32 	%r39, %r1, 1;
	sub.s32 	%r77, %r75, %r39;
	sub.s32 	%r40, %r39, %r74;
	add.s32 	%r76, %r40, 1;
$L__BB0_14:
	add.s32 	%r13, %r75, 1;
	setp.ge.u32 	%p29, %r1, %r13;
	@%p29 bra 	$L__BB0_23;
	setp.neu.f64 	%p30, %fd31, 0d0000000000000000;
	setp.lt.s32 	%p31, %r2, 0;
	ld.global.f64 	%fd49, [%rd1+8];
	ld.global.f64 	%fd50, [%rd1];
	mul.f64 	%fd51, %fd2, %fd50;
	fma.rn.f64 	%fd12, %fd32, %fd49, %fd51;
	cvt.rn.f64.s32 	%fd13, %r76;
	{
	.reg .b32 %temp; 
	mov.b64 	{%temp, %r14}, %fd13;
	}
	shr.u32 	%r41, %r14, 20;
	and.b32  	%r42, %r41, 2047;
	add.s32 	%r43, %r42, -1012;
	mov.b64 	%rd9, %fd13;
	shl.b64 	%rd3, %rd9, %r43;
	setp.eq.s64 	%p61, %rd3, -9223372036854775808;
	{ // callseq 1, 0
	.param .b64 param0;
	st.param.f64 	[param0], %fd3;
	.param .b64 param1;
	st.param.f64 	[param1], %fd13;
	.param .b64 retval0;
	call.uni (retval0), 
	__internal_accurate_pow, 
	(
	param0, 
	param1
	);
	ld.param.f64 	%fd52, [retval0];
	} // callseq 1
	neg.f64 	%fd54, %fd52;
	selp.f64 	%fd55, %fd54, %fd52, %p61;
	selp.f64 	%fd88, %fd55, %fd52, %p31;
	@%p30 bra 	$L__BB0_17;
	setp.eq.s64 	%p33, %rd3, -9223372036854775808;
	abs.f64 	%fd56, %fd13;
	setp.neu.f64 	%p34, %fd56, 0d3FE0000000000000;
	and.pred  	%p61, %p34, %p33;
	selp.b32 	%r44, %r2, 0, %p61;
	setp.lt.s32 	%p35, %r14, 0;
	or.b32  	%r45, %r44, 2146435072;
	selp.b32 	%r46, %r45, %r44, %p35;
	mov.b32 	%r47, 0;
	mov.b64 	%fd88, {%r47, %r46};
$L__BB0_17:
	add.f64 	%fd57, %fd31, %fd13;
	{
	.reg .b32 %temp; 
	mov.b64 	{%temp, %r48}, %fd57;
	}
	and.b32  	%r49, %r48, 2146435072;
	setp.ne.s32 	%p36, %r49, 2146435072;
	@%p36 bra 	$L__BB0_22;
	setp.num.f64 	%p37, %fd31, %fd31;
	@%p37 bra 	$L__BB0_20;
	add.rn.f64 	%fd88, %fd31, %fd13;
	bra.uni 	$L__BB0_22;
$L__BB0_20:
	setp.neu.f64 	%p38, %fd3, 0d7FF0000000000000;
	@%p38 bra 	$L__BB0_22;
	setp.lt.s32 	%p39, %r2, 0;
	setp.lt.s32 	%p40, %r14, 0;
	selp.b32 	%r50, 0, 2146435072, %p40;
	and.b32  	%r51, %r14, 2147483647;
	setp.ne.s32 	%p41, %r51, 1071644672;
	or.b32  	%r52, %r50, -2147483648;
	selp.b32 	%r53, %r52, %r50, %p41;
	selp.b32 	%r54, %r53, %r50, %p61;
	selp.b32 	%r55, %r54, %r50, %p39;
	mov.b32 	%r56, 0;
	mov.b64 	%fd88, {%r56, %r55};
$L__BB0_22:
	ld.param.f64 	%fd83, [_Z14tree_reductionPdddiddd_param_2];
	ld.param.f64 	%fd80, [_Z14tree_reductionPdddiddd_param_1];
	setp.eq.f64 	%p42, %fd31, 0d3FF0000000000000;
	setp.eq.s32 	%p43, %r76, 0;
	selp.f64 	%fd58, 0d3FF0000000000000, %fd88, %p43;
	selp.f64 	%fd59, 0d3FF0000000000000, %fd58, %p42;
	mul.f64 	%fd60, %fd80, %fd59;
	sub.f64 	%fd61, %fd83, %fd60;
	mul.f64 	%fd62, %fd1, %fd12;
	max.f64 	%fd63, %fd62, %fd61;
	st.global.f64 	[%rd1], %fd63;
$L__BB0_23:
	bar.sync 	0;
	setp.ge.u32 	%p44, %r1, %r75;
	@%p44 bra 	$L__BB0_32;
	setp.neu.f64 	%p45, %fd31, 0d0000000000000000;
	setp.lt.s32 	%p46, %r2, 0;
	ld.global.f64 	%fd64, [%rd1+8];
	ld.global.f64 	%fd65, [%rd1];
	mul.f64 	%fd66, %fd2, %fd65;
	fma.rn.f64 	%fd20, %fd32, %fd64, %fd66;
	add.s32 	%r57, %r76, 1;
	cvt.rn.f64.s32 	%fd21, %r57;
	{
	.reg .b32 %temp; 
	mov.b64 	{%temp, %r15}, %fd21;
	}
	shr.u32 	%r58, %r15, 20;
	and.b32  	%r59, %r58, 2047;
	add.s32 	%r60, %r59, -1012;
	mov.b64 	%rd10, %fd21;
	shl.b64 	%rd4, %rd10, %r60;
	setp.eq.s64 	%p62, %rd4, -9223372036854775808;
	{ // callseq 2, 0
	.param .b64 param0;
	st.param.f64 	[param0], %fd3;
	.param .b64 param1;
	st.param.f64 	[param1], %fd21;
	.param .b64 retval0;
	call.uni (retval0), 
	__internal_accurate_pow, 
	(
	param0, 
	param1
	);
	ld.param.f64 	%fd67, [retval0];
	} // callseq 2
	neg.f64 	%fd69, %fd67;
	selp.f64 	%fd70, %fd69, %fd67, %p62;
	selp.f64 	%fd90, %fd70, %fd67, %p46;
	@%p45 bra 	$L__BB0_26;
	setp.eq.s64 	%p48, %rd4, -9223372036854775808;
	abs.f64 	%fd71, %fd21;
	setp.neu.f64 	%p49, %fd71, 0d3FE0000000000000;
	and.pred  	%p62, %p49, %p48;
	selp.b32 	%r61, %r2, 0, %p62;
	setp.lt.s32 	%p50, %r15, 0;
	or.b32  	%r62, %r61, 2146435072;
	selp.b32 	%r63, %r62, %r61, %p50;
	mov.b32 	%r64, 0;
	mov.b64 	%fd90, {%r64, %r63};
$L__BB0_26:
	add.f64 	%fd72, %fd31, %fd21;
	{
	.reg .b32 %temp; 
	mov.b64 	{%temp, %r65}, %fd72;
	}
	and.b32  	%r66, %r65, 2146435072;
	setp.ne.s32 	%p51, %r66, 2146435072;
	@%p51 bra 	$L__BB0_31;
	setp.nan.f64 	%p52, %fd31, %fd31;
	@%p52 bra 	$L__BB0_30;
	setp.neu.f64 	%p53, %fd3, 0d7FF0000000000000;
	@%p53 bra 	$L__BB0_31;
	setp.lt.s32 	%p54, %r2, 0;
	setp.lt.s32 	%p55, %r15, 0;
	selp.b32 	%r67, 0, 2146435072, %p55;
	and.b32  	%r68, %r15, 2147483647;
	setp.ne.s32 	%p56, %r68, 1071644672;
	or.b32  	%r69, %r67, -2147483648;
	selp.b32 	%r70, %r69, %r67, %p56;
	selp.b32 	%r71, %r70, %r67, %p62;
	selp.b32 	%r72, %r71, %r67, %p54;
	mov.b32 	%r73, 0;
	mov.b64 	%fd90, {%r73, %r72};
	bra.uni 	$L__BB0_31;
$L__BB0_30:
	add.rn.f64 	%fd90, %fd31, %fd21;
$L__BB0_31:
	ld.param.f64 	%fd84, [_Z14tree_reductionPdddiddd_param_2];
	ld.param.f64 	%fd81, [_Z14tree_reductionPdddiddd_param_1];
	setp.eq.f64 	%p57, %fd31, 0d3FF0000000000000;
	setp.eq.s32 	%p58, %r77, 1;
	selp.f64 	%fd73, 0d3FF0000000000000, %fd90, %p58;
	selp.f64 	%fd74, 0d3FF0000000000000, %fd73, %p57;
	mul.f64 	%fd75, %fd81, %fd74;
	sub.f64 	%fd76, %fd84, %fd75;
	mul.f64 	%fd77, %fd1, %fd20;
	max.f64 	%fd78, %fd77, %fd76;
	st.global.f64 	[%rd1], %fd78;
$L__BB0_32:
	bar.sync 	0;
	add.s32 	%r77, %r77, -2;
	add.s32 	%r76, %r76, 2;
	add.s32 	%r75, %r75, -2;
	setp.gt.u32 	%p59, %r13, 2;
	@%p59 bra 	$L__BB0_14;
$L__BB0_33:
	ret;

}
.func  (.param .b64 func_retval0) __internal_accurate_pow(
	.param .b64 __internal_accurate_pow_param_0,
	.param .b64 __internal_accurate_pow_param_1
)
{
	.reg .pred 	%p<8>;
	.reg .b32 	%r<49>;
	.reg .b32 	%f<3>;
	.reg .b64 	%fd<109>;

	ld.param.f64 	%fd10, [__internal_accurate_pow_param_0];
	ld.param.f64 	%fd11, [__internal_accurate_pow_param_1];
	{
	.reg .b32 %temp; 
	mov.b64 	{%temp, %r46}, %fd10;
	}
	{
	.reg .b32 %temp; 
	mov.b64 	{%r45, %temp}, %fd10;
	}
	shr.u32 	%r47, %r46, 20;
	setp.gt.u32 	%p1, %r46, 1048575;
	@%p1 bra 	$L__BB1_2;
	mul.f64 	%fd12, %fd10, 0d4350000000000000;
	{
	.reg .b32 %temp; 
	mov.b64 	{%temp, %r46}, %fd12;
	}
	{
	.reg .b32 %temp; 
	mov.b64 	{%r45, %temp}, %fd12;
	}
	shr.u32 	%r16, %r46, 20;
	add.s32 	%r47, %r16, -54;
$L__BB1_2:
	add.s32 	%r48, %r47, -1023;
	and.b32  	%r17, %r46, -2146435073;
	or.b32  	%r18, %r17, 1072693248;
	mov.b64 	%fd107, {%r45, %r18};
	setp.lt.u32 	%p2, %r18, 1073127583;
	@%p2 bra 	$L__BB1_4;
	{
	.reg .b32 %temp; 
	mov.b64 	{%r19, %temp}, %fd107;
	}
	{
	.reg .b32 %temp; 
	mov.b64 	{%temp, %r20}, %fd107;
	}
	add.s32 	%r21, %r20, -1048576;
	mov.b64 	%fd107, {%r19, %r21};
	add.s32 	%r48, %r47, -1022;
$L__BB1_4:
	add.f64 	%fd13, %fd107, 0dBFF0000000000000;
	add.f64 	%fd14, %fd107, 0d3FF0000000000000;
	rcp.approx.ftz.f64 	%fd15, %fd14;
	neg.f64 	%fd16, %fd14;
	fma.rn.f64 	%fd17, %fd16, %fd15, 0d3FF0000000000000;
	fma.rn.f64 	%fd18, %fd17, %fd17, %fd17;
	fma.rn.f64 	%fd19, %fd18, %fd15, %fd15;
	mul.f64 	%fd20, %fd13, %fd19;
	fma.rn.f64 	%fd21, %fd13, %fd19, %fd20;
	mul.f64 	%fd22, %fd21, %fd21;
	fma.rn.f64 	%fd23, %fd22, 0d3EB0F5FF7D2CAFE2, 0d3ED0F5D241AD3B5A;
	fma.rn.f64 	%fd24, %fd23, %fd22, 0d3EF3B20A75488A3F;
	fma.rn.f64 	%fd25, %fd24, %fd22, 0d3F1745CDE4FAECD5;
	fma.rn.f64 	%fd26, %fd25, %fd22, 0d3F3C71C7258A578B;
	fma.rn.f64 	%fd27, %fd26, %fd22, 0d3F6249249242B910;
	fma.rn.f64 	%fd28, %fd27, %fd22, 0d3F89999999999DFB;
	sub.f64 	%fd29, %fd13, %fd21;
	add.f64 	%fd30, %fd29, %fd29;
	neg.f64 	%fd31, %fd21;
	fma.rn.f64 	%fd32, %fd31, %fd13, %fd30;
	mul.f64 	%fd33, %fd19, %fd32;
	fma.rn.f64 	%fd34, %fd22, %fd28, 0d3FB5555555555555;
	mov.f64 	%fd35, 0d3FB5555555555555;
	sub.f64 	%fd36, %fd35, %fd34;
	fma.rn.f64 	%fd37, %fd22, %fd28, %fd36;
	add.f64 	%fd38, %fd37, 0dBC46A4CB00B9E7B0;
	add.f64 	%fd39, %fd34, %fd38;
	sub.f64 	%fd40, %fd34, %fd39;
	add.f64 	%fd41, %fd38, %fd40;
	mul.rn.f64 	%fd42, %fd21, %fd21;
	neg.f64 	%fd43, %fd42;
	fma.rn.f64 	%fd44, %fd21, %fd21, %fd43;
	{
	.reg .b32 %temp; 
	mov.b64 	{%r22, %temp}, %fd33;
	}
	{
	.reg .b32 %temp; 
	mov.b64 	{%temp, %r23}, %fd33;
	}
	add.s32 	%r24, %r23, 1048576;
	mov.b64 	%fd45, {%r22, %r24};
	fma.rn.f64 	%fd46, %fd21, %fd45, %fd44;
	mul.rn.f64 	%fd47, %fd42, %fd21;
	neg.f64 	%fd48, %fd47;
	fma.rn.f64 	%fd49, %fd42, %fd21, %fd48;
	fma.rn.f64 	%fd50, %fd42, %fd33, %fd49;
	fma.rn.f64 	%fd51, %fd46, %fd21, %fd50;
	mul.rn.f64 	%fd52, %fd39, %fd47;
	neg.f64 	%fd53, %fd52;
	fma.rn.f64 	%fd54, %fd39, %fd47, %fd53;
	fma.rn.f64 	%fd55, %fd39, %fd51, %fd54;
	fma.rn.f64 	%fd56, %fd41, %fd47, %fd55;
	add.f64 	%fd57, %fd52, %fd56;
	sub.f64 	%fd58, %fd52, %fd57;
	add.f64 	%fd59, %fd56, %fd58;
	add.f64 	%fd60, %fd21, %fd57;
	sub.f64 	%fd61, %fd21, %fd60;
	add.f64 	%fd62, %fd57, %fd61;
	add.f64 	%fd63, %fd59, %fd62;
	add.f64 	%fd64, %fd33, %fd63;
	add.f64 	%fd65, %fd60, %fd64;
	sub.f64 	%fd66, %fd60, %fd65;
	add.f64 	%fd67, %fd64, %fd66;
	xor.b32  	%r25, %r48, -2147483648;
	mov.b32 	%r26, 1127219200;
	mov.b64 	%fd68, {%r25, %r26};
	mov.b32 	%r27, -2147483648;
	mov.b64 	%fd69, {%r27, %r26};
	sub.f64 	%fd70, %fd68, %fd69;
	fma.rn.f64 	%fd71, %fd70, 0d3FE62E42FEFA39EF, %fd65;
	fma.rn.f64 	%fd72, %fd70, 0dBFE62E42FEFA39EF, %fd71;
	sub.f64 	%fd73, %fd72, %fd65;
	sub.f64 	%fd74, %fd67, %fd73;
	fma.rn.f64 	%fd75, %fd70, 0d3C7ABC9E3B39803F, %fd74;
	add.f64 	%fd76, %fd71, %fd75;
	sub.f64 	%fd77, %fd71, %fd76;
	add.f64 	%fd78, %fd75, %fd77;
	{
	.reg .b32 %temp; 
	mov.b64 	{%temp, %r28}, %fd11;
	}
	{
	.reg .b32 %temp; 
	mov.b64 	{%r29, %temp}, %fd11;
	}
	shl.b32 	%r30, %r28, 1;
	setp.gt.u32 	%p3, %r30, -33554433;
	and.b32  	%r31, %r28, -15728641;
	selp.b32 	%r32, %r31, %r28, %p3;
	mov.b64 	%fd79, {%r29, %r32};
	mul.rn.f64 	%fd80, %fd76, %fd79;
	neg.f64 	%fd81, %fd80;
	fma.rn.f64 	%fd82, %fd76, %fd79, %fd81;
	fma.rn.f64 	%fd83, %fd78, %fd79, %fd82;
	add.f64 	%fd4, %fd80, %fd83;
	sub.f64 	%fd84, %fd80, %fd4;
	add.f64 	%fd5, %fd83, %fd84;
	fma.rn.f64 	%fd85, %fd4, 0d3FF71547652B82FE, 0d4338000000000000;
	{
	.reg .b32 %temp; 
	mov.b64 	{%r13, %temp}, %fd85;
	}
	mov.f64 	%fd86, 0dC338000000000000;
	add.rn.f64 	%fd87, %fd85, %fd86;
	fma.rn.f64 	%fd88, %fd87, 0dBFE62E42FEFA39EF, %fd4;
	fma.rn.f64 	%fd89, %fd87, 0dBC7ABC9E3B39803F, %fd88;
	fma.rn.f64 	%fd90, %fd89, 0d3E5ADE1569CE2BDF, 0d3E928AF3FCA213EA;
	fma.rn.f64 	%fd91, %fd90, %fd89, 0d3EC71DEE62401315;
	fma.rn.f64 	%fd92, %fd91, %fd89, 0d3EFA01997C89EB71;
	fma.rn.f64 	%fd93, %fd92, %fd89, 0d3F2A01A014761F65;
	fma.rn.f64 	%fd94, %fd93, %fd89, 0d3F56C16C1852B7AF;
	fma.rn.f64 	%fd95, %fd94, %fd89, 0d3F81111111122322;
	fma.rn.f64 	%fd96, %fd95, %fd89, 0d3FA55555555502A1;
	fma.rn.f64 	%fd97, %fd96, %fd89, 0d3FC5555555555511;
	fma.rn.f64 	%fd98, %fd97, %fd89, 0d3FE000000000000B;
	fma.rn.f64 	%fd99, %fd98, %fd89, 0d3FF0000000000000;
	fma.rn.f64 	%fd100, %fd99, %fd89, 0d3FF0000000000000;
	{
	.reg .b32 %temp; 
	mov.b64 	{%r14, %temp}, %fd100;
	}
	{
	.reg .b32 %temp; 
	mov.b64 	{%temp, %r15}, %fd100;
	}
	shl.b32 	%r33, %r13, 20;
	add.s32 	%r34, %r33, %r15;
	mov.b64 	%fd108, {%r14, %r34};
	{
	.reg .b32 %temp; 
	mov.b64 	{%temp, %r35}, %fd4;
	}
	mov.b32 	%f2, %r35;
	abs.f32 	%f1, %f2;
	setp.lt.f32 	%p4, %f1, 0f4086232B;
	@%p4 bra 	$L__BB1_7;
	setp.lt.f64 	%p5, %fd4, 0d0000000000000000;
	add.f64 	%fd101, %fd4, 0d7FF0000000000000;
	selp.f64 	%fd108, 0d0000000000000000, %fd101, %p5;
	setp.geu.f32 	%p6, %f1, 0f40874800;
	@%p6 bra 	$L__BB1_7;
	shr.u32 	%r36, %r13, 31;
	add.s32 	%r37, %r13, %r36;
	shr.s32 	%r38, %r37, 1;
	shl.b32 	%r39, %r38, 20;
	add.s32 	%r40, %r15, %r39;
	mov.b64 	%fd102, {%r14, %r40};
	sub.s32 	%r41, %r13, %r38;
	shl.b32 	%r42, %r41, 20;
	add.s32 	%r43, %r42, 1072693248;
	mov.b32 	%r44, 0;
	mov.b64 	%fd103, {%r44, %r43};
	mul.f64 	%fd108, %fd103, %fd102;
$L__BB1_7:
	abs.f64 	%fd104, %fd108;
	setp.eq.f64 	%p7, %fd104, 0d7FF0000000000000;
	fma.rn.f64 	%fd105, %fd108, %fd5, %fd108;
	selp.f64 	%fd106, %fd108, %fd105, %p7;
	st.param.f64 	[func_retval0], %fd106;
	ret;

}


// ===== COMPILED SASS (sm_100) =====

	.target	sm_100

	.elftype	@"ET_EXEC"


//--------------------- .note.nv.tkinfo           --------------------------
	.section	.note.nv.tkinfo,"",@"SHT_NOTE"
	.sectionflags	@"SHF_NOTE_NV_TKINFO"
	.tkinfo
        /*0018*/ 	.word	0x00000002
        /*0030*/ 	.string	""
        /*0030*/ 	.string	"ptxas"
        /*0030*/ 	.string	"Cuda compilation tools, release 13.0, V13.0.88"
        /*0030*/ 	.string	"Build cuda_13.0.r13.0/compiler.36424714_0"
        /*0030*/ 	.string	"-arch sm_100 -m 64 "



//--------------------- .note.nv.cuinfo           --------------------------
	.section	.note.nv.cuinfo,"",@"SHT_NOTE"
	.sectionflags	@"SHF_NOTE_NV_CUINFO"
        /*0018*/ 	.short	0x0002
        /*001a*/ 	.short	0x0064
        /*001c*/ 	.short	0x0082
	.zero		2


//--------------------- .nv.info                  --------------------------
	.section	.nv.info,"",@"SHT_CUDA_INFO"
	.align	4


	//----- nvinfo : EIATTR_REGCOUNT
	.align		4
        /*0000*/ 	.byte	0x04, 0x2f
        /*0002*/ 	.short	(.L_1 - .L_0)
	.align		4
.L_0:
        /*0004*/ 	.word	index@(_Z14tree_reductionPdddiddd)
        /*0008*/ 	.word	0x0000002e


	//----- nvinfo : EIATTR_FRAME_SIZE
	.align		4
.L_1:
        /*000c*/ 	.byte	0x04, 0x11
        /*000e*/ 	.short	(.L_3 - .L_2)
	.align		4
.L_2:
        /*0010*/ 	.word	index@($_Z14tree_reductionPdddiddd$__internal_accurate_pow)
        /*0014*/ 	.word	0x00000000


	//----- nvinfo : EIATTR_FRAME_SIZE
	.align		4
.L_3:
        /*0018*/ 	.byte	0x04, 0x11
        /*001a*/ 	.short	(.L_5 - .L_4)
	.align		4
.L_4:
        /*001c*/ 	.word	index@($__internal_0_$__cuda_sm20_dblrcp_rn_slowpath_v3)
        /*0020*/ 	.word	0x00000000


	//----- nvinfo : EIATTR_FRAME_SIZE
	.align		4
.L_5:
        /*0024*/ 	.byte	0x04, 0x11
        /*0026*/ 	.short	(.L_7 - .L_6)
	.align		4
.L_6:
        /*0028*/ 	.word	index@(_Z14tree_reductionPdddiddd)
        /*002c*/ 	.word	0x00000000


	//----- nvinfo : EIATTR_MIN_STACK_SIZE
	.align		4
.L_7:
        /*0030*/ 	.byte	0x04, 0x12
        /*0032*/ 	.short	(.L_9 - .L_8)
	.align		4
.L_8:
        /*0034*/ 	.word	index@(_Z14tree_reductionPdddiddd)
        /*0038*/ 	.word	0x00000000
.L_9:


//--------------------- .nv.compat                --------------------------
	.section	.nv.compat,"",@"SHT_CUDA_COMPAT_INFO"
	.align	4
        /*0000*/ 	.byte	0x02, 0x09, 0x00, 0x00, 0x02, 0x02, 0x01, 0x00, 0x02, 0x05, 0x05, 0x00, 0x03, 0x07, 0x01, 0x01
        /*0010*/ 	.byte	0x02, 0x03, 0x00, 0x00, 0x02, 0x06, 0x01, 0x00, 0x04, 0x0b, 0x08, 0x00, 0x01, 0x00, 0x00, 0x00
        /*0020*/ 	.byte	0x00, 0x00, 0x00, 0x00


//--------------------- .nv.info._Z14tree_reductionPdddiddd --------------------------
	.section	.nv.info._Z14tree_reductionPdddiddd,"",@"SHT_CUDA_INFO"
	.sectionflags	@""
	.align	4


	//----- nvinfo : EIATTR_CUDA_API_VERSION
	.align		4
        /*0000*/ 	.byte	0x04, 0x37
        /*0002*/ 	.short	(.L_11 - .L_10)
.L_10:
        /*0004*/ 	.word	0x00000082


	//----- nvinfo : EIATTR_KPARAM_INFO
	.align		4
.L_11:
        /*0008*/ 	.byte	0x04, 0x17
        /*000a*/ 	.short	(.L_13 - .L_12)
.L_12:
        /*000c*/ 	.word	0x00000000
        /*0010*/ 	.short	0x0006
        /*0012*/ 	.short	0x0030
        /*0014*/ 	.byte	0x00, 0xf0, 0x21, 0x00


	//----- nvinfo : EIATTR_KPARAM_INFO
	.align		4
.L_13:
        /*0018*/ 	.byte	0x04, 0x17
        /*001a*/ 	.short	(.L_15 - .L_14)
.L_14:
        /*001c*/ 	.word	0x00000000
        /*0020*/ 	.short	0x0005
        /*0022*/ 	.short	0x0028
        /*0024*/ 	.byte	0x00, 0xf0, 0x21, 0x00


	//----- nvinfo : EIATTR_KPARAM_INFO
	.align		4
.L_15:
        /*0028*/ 	.byte	0x04, 0x17
        /*002a*/ 	.short	(.L_17 - .L_16)
.L_16:
        /*002c*/ 	.word	0x00000000
        /*0030*/ 	.short	0x0004
        /*0032*/ 	.short	0x0020
        /*0034*/ 	.byte	0x00, 0xf0, 0x21, 0x00


	//----- nvinfo : EIATTR_KPARAM_INFO
	.align		4
.L_17:
        /*0038*/ 	.byte	0x04, 0x17
        /*003a*/ 	.short	(.L_19 - .L_18)
.L_18:
        /*003c*/ 	.word	0x00000000
        /*0040*/ 	.short	0x0003
        /*0042*/ 	.short	0x0018
        /*0044*/ 	.byte	0x00, 0xf0, 0x11, 0x00


	//----- nvinfo : EIATTR_KPARAM_INFO
	.align		4
.L_19:
        /*0048*/ 	.byte	0x04, 0x17
        /*004a*/ 	.short	(.L_21 - .L_20)
.L_20:
        /*004c*/ 	.word	0x00000000
        /*0050*/ 	.short	0x0002
        /*0052*/ 	.short	0x0010
        /*0054*/ 	.byte	0x00, 0xf0, 0x21, 0x00


	//----- nvinfo : EIATTR_KPARAM_INFO
	.align		4
.L_21:
        /*0058*/ 	.byte	0x04, 0x17
        /*005a*/ 	.short	(.L_23 - .L_22)
.L_22:
        /*005c*/ 	.word	0x00000000
        /*0060*/ 	.short	0x0001
        /*0062*/ 	.short	0x0008
        /*0064*/ 	.byte	0x00, 0xf0, 0x21, 0x00


	//----- nvinfo : EIATTR_KPARAM_INFO
	.align		4
.L_23:
        /*0068*/ 	.byte	0x04, 0x17
        /*006a*/ 	.short	(.L_25 - .L_24)
.L_24:
        /*006c*/ 	.word	0x00000000
        /*0070*/ 	.short	0x0000
        /*0072*/ 	.short	0x0000
        /*0074*/ 	.byte	0x00, 0xf5, 0x21, 0x00


	//----- nvinfo : EIATTR_SPARSE_MMA_MASK
	.align		4
.L_25:
        /*0078*/ 	.byte	0x03, 0x50
        /*007a*/ 	.short	0x0000


	//----- nvinfo : EIATTR_MAXREG_COUNT
	.align		4
        /*007c*/ 	.byte	0x03, 0x1b
        /*007e*/ 	.short	0x00ff


	//----- nvinfo : EIATTR_NUM_BARRIERS
	.align		4
        /*0080*/ 	.byte	0x02, 0x4c
        /*0082*/ 	.byte	0x01
	.zero		1


	//----- nvinfo : EIATTR_MERCURY_ISA_VERSION
	.align		4
        /*0084*/ 	.byte	0x03, 0x5f
        /*0086*/ 	.short	0x0101


	//----- nvinfo : EIATTR_VRC_CTA_INIT_COUNT
	.align		4
        /*0088*/ 	.byte	0x02, 0x4a
	.zero		1
	.zero		1


	//----- nvinfo : EIATTR_EXIT_INSTR_OFFSETS
	.align		4
        /*008c*/ 	.byte	0x04, 0x1c
        /*008e*/ 	.short	(.L_27 - .L_26)


	//   ....[0]....
.L_26:
        /*0090*/ 	.word	0x00000030


	//   ....[1]....
        /*0094*/ 	.word	0x00000790


	//   ....[2]....
        /*0098*/ 	.word	0x00001260


	//----- nvinfo : EIATTR_CRS_STACK_SIZE
	.align		4
.L_27:
        /*009c*/ 	.byte	0x04, 0x1e
        /*009e*/ 	.short	(.L_29 - .L_28)
.L_28:
        /*00a0*/ 	.word	0x00000000


	//----- nvinfo : EIATTR_CBANK_PARAM_SIZE
	.align		4
.L_29:
        /*00a4*/ 	.byte	0x03, 0x19
        /*00a6*/ 	.short	0x0038


	//----- nvinfo : EIATTR_PARAM_CBANK
	.align		4
        /*00a8*/ 	.byte	0x04, 0x0a
        /*00aa*/ 	.short	(.L_31 - .L_30)
	.align		4
.L_30:
        /*00ac*/ 	.word	index@(.nv.constant0._Z14tree_reductionPdddiddd)
        /*00b0*/ 	.short	0x0380
        /*00b2*/ 	.short	0x0038


	//----- nvinfo : EIATTR_SW_WAR
	.align		4
.L_31:
        /*00b4*/ 	.byte	0x04, 0x36
        /*00b6*/ 	.short	(.L_33 - .L_32)
.L_32:
        /*00b8*/ 	.word	0x00000008
.L_33:


//--------------------- .nv.callgraph             --------------------------
	.section	.nv.callgraph,"",@"SHT_CUDA_CALLGRAPH"
	.align	4
	.sectionentsize	8
	.align		4
        /*0000*/ 	.word	0x00000000
	.align		4
        /*0004*/ 	.word	0xffffffff
	.align		4
        /*0008*/ 	.word	0x00000000
	.align		4
        /*000c*/ 	.word	0xfffffffe
	.align		4
        /*0010*/ 	.word	0x00000000
	.align		4
        /*0014*/ 	.word	0xfffffffd
	.align		4
        /*0018*/ 	.word	0x00000000
	.align		4
        /*001c*/ 	.word	0xfffffffc


//--------------------- .text._Z14tree_reductionPdddiddd --------------------------
	.section	.text._Z14tree_reductionPdddiddd,"ax",@progbits
	.align	128
        .global         _Z14tree_reductionPdddiddd
        .type           _Z14tree_reductionPdddiddd,@function
        .size           _Z14tree_reductionPdddiddd,(.L_x_29 - _Z14tree_reductionPdddiddd)
        .other          _Z14tree_reductionPdddiddd,@"STO_CUDA_ENTRY STV_DEFAULT"
_Z14tree_reductionPdddiddd:
.text._Z14tree_reductionPdddiddd:
[----:B------:R-:W-:Y:S08]  /*0000*/  LDC R1, c[0x0][0x37c] ;  /* 0x0000df00ff017b82 */ /* 0x000ff00000000800 */
[----:B------:R-:W0:Y:S02]  /*0010*/  LDC R0, c[0x0][0x398] ;  /* 0x0000e600ff007b82 */ /* 0x000e240000000800 */
[----:B0-----:R-:W-:-:S13]  /*0020*/  ISETP.GE.AND P0, PT, R0, 0x1, PT ;  /* 0x000000010000780c */ /* 0x001fda0003f06270 */
[----:B------:R-:W-:Y:S05]  /*0030*/  @!P0 EXIT ;  /* 0x000000000000894d */ /* 0x000fea0003800000 */
[----:B------:R-:W0:Y:S08]  /*0040*/  LDC R0, c[0x0][0x3a4] ;  /* 0x0000e900ff007b82 */ /* 0x000e300000000800 */
[----:B------:R-:W1:Y:S01]  /*0050*/  LDC.64 R16, c[0x0][0x3a0] ;  /* 0x0000e800ff107b82 */ /* 0x000e620000000a00 */
[----:B0-----:R-:W1:Y:S01]  /*0060*/  MUFU.RCP64H R5, R0 ;  /* 0x0000000000057308 */ /* 0x001e620000001800 */
[----:B------:R-:W-:-:S05]  /*0070*/  VIADD R4, R0, 0x300402 ;  /* 0x0030040200047836 */ /* 0x000fca0000000000 */
[----:B------:R-:W-:Y:S01]  /*0080*/  FSETP.GEU.AND P0, PT, |R4|, 5.8789094863358348022e-39, PT ;  /* 0x004004020400780b */ /* 0x000fe20003f0e200 */
[----:B-1----:R-:W-:-:S08]  /*0090*/  DFMA R2, R4, -R16, 1 ;  /* 0x3ff000000402742b */ /* 0x002fd00000000810 */
[----:B------:R-:W-:Y:S02]  /*00a0*/  DFMA R6, R2, R2, R2 ;  /* 0x000000020206722b */ /* 0x000fe40000000002 */
[----:B------:R-:W0:Y:S06]  /*00b0*/  S2R R2, SR_TID.X ;  /* 0x0000000000027919 */ /* 0x000e2c0000002100 */
[----:B------:R-:W-:-:S08]  /*00c0*/  DFMA R6, R4, R6, R4 ;  /* 0x000000060406722b */ /* 0x000fd00000000004 */
[----:B------:R-:W-:-:S08]  /*00d0*/  DFMA R16, R6, -R16, 1 ;  /* 0x3ff000000610742b */ /* 0x000fd00000000810 */
[----:B------:R-:W-:Y:S01]  /*00e0*/  DFMA R16, R6, R16, R6 ;  /* 0x000000100610722b */ /* 0x000fe20000000006 */
[----:B------:R-:W-:Y:S10]  /*00f0*/  @P0 BRA `(.L_x_0) ;  /* 0x0000000000100947 */ /* 0x000ff40003800000 */
[----:B------:R-:W-:-:S05]  /*0100*/  LOP3.LUT R0, R0, 0x7fffffff, RZ, 0xc0, !PT ;  /* 0x7fffffff00007812 */ /* 0x000fca00078ec0ff */
[----:B------:R-:W-:Y:S01]  /*0110*/  VIADD R3, R0, 0xfff00000 ;  /* 0xfff0000000037836 */ /* 0x000fe20000000000 */
[----:B------:R-:W-:-:S07]  /*0120*/  MOV R0, 0x140 ;  /* 0x0000014000007802 */ /* 0x000fce0000000f00 */
[----:B0-----:R-:W-:Y:S05]  /*0130*/  CALL.REL.NOINC `($__internal_0_$__cuda_sm20_dblrcp_rn_slowpath_v3) ;  /* 0x00000010004c7944 */ /* 0x001fea0003c00000 */
.L_x_0:
[----:B------:R-:W1:Y:S01]  /*0140*/  LDCU UR4, c[0x0][0x398] ;  /* 0x00007300ff0477ac */ /* 0x000e620008000800 */
[----:B------:R-:W2:Y:S01]  /*0150*/  LDC.64 R18, c[0x0][0x3b0] ;  /* 0x0000ec00ff127b82 */ /* 0x000ea20000000a00 */
[----:B------:R-:W3:Y:S07]  /*0160*/  LDCU UR6, c[0x0][0x398] ;  /* 0x00007300ff0677ac */ /* 0x000eee0008000800 */
[----:B------:R-:W0:Y:S01]  /*0170*/  LDC.64 R12, c[0x0][0x380] ;  /* 0x0000e000ff0c7b82 */ /* 0x000e220000000a00 */
[----:B-1----:R-:W-:Y:S01]  /*0180*/  IMAD.U32 R3, RZ, RZ, UR4 ;  /* 0x00000004ff037e24 */ /* 0x002fe2000f8e00ff */
[----:B------:R-:W1:Y:S01]  /*0190*/  LDCU.64 UR4, c[0x0][0x358] ;  /* 0x00006b00ff0477ac */ /* 0x000e620008000a00 */
[----:B---3--:R-:W-:-:S03]  /*01a0*/  IMAD.U32 R7, RZ, RZ, UR6 ;  /* 0x00000006ff077e24 */ /* 0x008fc6000f8e00ff */
[----:B------:R-:W-:Y:S01]  /*01b0*/  LOP3.LUT R0, R3, 0x1, RZ, 0xc0, !PT ;  /* 0x0000000103007812 */ /* 0x000fe200078ec0ff */
[----:B--2---:R-:W-:-:S03]  /*01c0*/  DADD R14, -R18, 1 ;  /* 0x3ff00000120e7429 */ /* 0x004fc60000000100 */
[----:B------:R-:W-:Y:S01]  /*01d0*/  ISETP.NE.U32.AND P0, PT, R0, 0x1, PT ;  /* 0x000000010000780c */ /* 0x000fe20003f05070 */
[----:B0-----:R-:W-:-:S12]  /*01e0*/  IMAD.WIDE.U32 R12, R2, 0x8, R12 ;  /* 0x00000008020c7825 */ /* 0x001fd800078e000c */
[----:B-1----:R-:W-:Y:S05]  /*01f0*/  @P0 BRA `(.L_x_1) ;  /* 0x0000000400600947 */ /* 0x002fea0003800000 */
[----:B------:R-:W-:Y:S01]  /*0200*/  ISETP.GE.U32.AND P0, PT, R2, R3, PT ;  /* 0x000000030200720c */ /* 0x000fe20003f06070 */
[----:B------:R-:W-:-:S12]  /*0210*/  BSSY.RECONVERGENT B0, `(.L_x_2) ;  /* 0x0000053000007945 */ /* 0x000fd80003800200 */
[----:B------:R-:W-:Y:S05]  /*0220*/  @P0 BRA `(.L_x_3) ;  /* 0x0000000400440947 */ /* 0x000fea0003800000 */
[----:B------:R-:W2:Y:S04]  /*0230*/  LDG.E.64 R10, desc[UR4][R12.64] ;  /* 0x000000040c0a7981 */ /* 0x000ea8000c1e1b00 */
[----:B------:R-:W3:Y:S01]  /*0240*/  LDG.E.64 R8, desc[UR4][R12.64+0x8] ;  /* 0x000008040c087981 */ /* 0x000ee2000c1e1b00 */
[----:B------:R-:W-:Y:S01]  /*0250*/  IMAD R3, R2, 0x2, -R3 ;  /* 0x0000000202037824 */ /* 0x000fe200078e0a03 */
[----:B------:R-:W0:Y:S01]  /*0260*/  LDCU.64 UR6, c[0x0][0x3a8] ;  /* 0x00007500ff0677ac */ /* 0x000e220008000a00 */
[----:B------:R-:W-:Y:S02]  /*0270*/  BSSY.RECONVERGENT B1, `(.L_x_4) ;  /* 0x0000015000017945 */ /* 0x000fe40003800200 */
[----:B------:R-:W-:Y:S01]  /*0280*/  VIADD R3, R3, 0x1 ;  /* 0x0000000103037836 */ /* 0x000fe20000000000 */
[----:B------:R-:W1:Y:S03]  /*0290*/  LDCU UR8, c[0x0][0x3ac] ;  /* 0x00007580ff0877ac */ /* 0x000e660008000800 */
[----:B------:R-:W4:Y:S01]  /*02a0*/  I2F.F64 R6, R3 ;  /* 0x0000000300067312 */ /* 0x000f220000201c00 */
[----:B0-----:R-:W-:-:S02]  /*02b0*/  DADD R42, -RZ, |UR6| ;  /* 0x40000006ff2a7e29 */ /* 0x001fc40008000100 */
[----:B------:R-:W-:Y:S01]  /*02c0*/  DSETP.NEU.AND P4, PT, RZ, UR6, PT ;  /* 0x00000006ff007e2a */ /* 0x000fe2000bf8d000 */
[--C-:B----4-:R-:W-:Y:S01]  /*02d0*/  SHF.R.U32.HI R0, RZ, 0x14, R7.reuse ;  /* 0x00000014ff007819 */ /* 0x110fe20000011607 */
[----:B------:R-:W-:Y:S01]  /*02e0*/  IMAD.MOV.U32 R40, RZ, RZ, R6 ;  /* 0x000000ffff287224 */ /* 0x000fe200078e0006 */
[----:B-1----:R-:W-:Y:S01]  /*02f0*/  ISETP.LE.AND P3, PT, RZ, UR8, PT ;  /* 0x00000008ff007c0c */ /* 0x002fe2000bf63270 */
[----:B------:R-:W-:Y:S01]  /*0300*/  IMAD.MOV.U32 R41, RZ, RZ, R7 ;  /* 0x000000ffff297224 */ /* 0x000fe200078e0007 */
[----:B------:R-:W-:-:S05]  /*0310*/  LOP3.LUT R0, R0, 0x7ff, RZ, 0xc0, !PT ;  /* 0x000007ff00007812 */ /* 0x000fca00078ec0ff */
[----:B------:R-:W-:Y:S01]  /*0320*/  VIADD R5, R0, 0xfffffc0c ;  /* 0xfffffc0c00057836 */ /* 0x000fe20000000000 */
[----:B------:R-:W-:-:S04]  /*0330*/  MOV R0, 0x3c0 ;  /* 0x000003c000007802 */ /* 0x000fc80000000f00 */
[CC--:B------:R-:W-:Y:S02]  /*0340*/  SHF.L.U32 R4, R6.reuse, R5.reuse, RZ ;  /* 0x0000000506047219 */ /* 0x0c0fe400000006ff */
[----:B------:R-:W-:Y:S02]  /*0350*/  SHF.L.U64.HI R5, R6, R5, R7 ;  /* 0x0000000506057219 */ /* 0x000fe40000010207 */
[----:B------:R-:W-:-:S04]  /*0360*/  ISETP.NE.U32.AND P2, PT, R4, RZ, PT ;  /* 0x000000ff0400720c */ /* 0x000fc80003f45070 */
[----:B------:R-:W-:-:S04]  /*0370*/  ISETP.NE.AND.EX P2, PT, R5, -0x80000000, PT, P2 ;  /* 0x800000000500780c */ /* 0x000fc80003f45320 */
[----:B------:R-:W-:Y:S01]  /*0380*/  PLOP3.LUT P2, PT, P2, PT, PT, 0x8, 0x80 ;  /* 0x000000000080781c */ /* 0x000fe2000174e170 */
[----:B--2---:R-:W-:-:S08]  /*0390*/  DMUL R10, R14, R10 ;  /* 0x0000000a0e0a7228 */ /* 0x004fd00000000000 */
[----:B---3--:R-:W-:-:S11]  /*03a0*/  DFMA R8, R8, R18, R10 ;  /* 0x000000120808722b */ /* 0x008fd6000000000a */
[----:B------:R-:W-:Y:S05]  /*03b0*/  CALL.REL.NOINC `($_Z14tree_reductionPdddiddd$__internal_accurate_pow) ;  /* 0x00000010005c7944 */ /* 0x000fea0003c00000 */
[----:B------:R-:W-:Y:S05]  /*03c0*/  BSYNC.RECONVERGENT B1 ;  /* 0x0000000000017941 */ /* 0x000fea0003800200 */
.L_x_4:
[----:B------:R-:W0:Y:S01]  /*03d0*/  LDC.64 R10, c[0x0][0x3a8] ;  /* 0x0000ea00ff0a7b82 */ /* 0x000e220000000a00 */
[----:B------:R-:W-:Y:S02]  /*03e0*/  DADD R20, -RZ, -R22 ;  /* 0x00000000ff147229 */ /* 0x000fe40000000916 */
[----:B0-----:R-:W-:-:S10]  /*03f0*/  DADD R18, R6, R10 ;  /* 0x0000000006127229 */ /* 0x001fd4000000000a */
[----:B------:R-:W-:Y:S02]  /*0400*/  LOP3.LUT R18, R19, 0x7ff00000, RZ, 0xc0, !PT ;  /* 0x7ff0000013127812 */ /* 0x000fe400078ec0ff */
[-C--:B------:R-:W-:Y:S02]  /*0410*/  FSEL R19, R20, R22.reuse, P2 ;  /* 0x0000001614137208 */ /* 0x080fe40001000000 */
[-C--:B------:R-:W-:Y:S02]  /*0420*/  FSEL R20, R21, R23.reuse, P2 ;  /* 0x0000001715147208 */ /* 0x080fe40001000000 */
[----:B------:R-:W-:Y:S02]  /*0430*/  ISETP.NE.AND P5, PT, R18, 0x7ff00000, PT ;  /* 0x7ff000001200780c */ /* 0x000fe40003fa5270 */
[----:B------:R-:W-:Y:S02]  /*0440*/  FSEL R22, R19, R22, !P3 ;  /* 0x0000001613167208 */ /* 0x000fe40005800000 */
[----:B------:R-:W-:Y:S01]  /*0450*/  FSEL R23, R20, R23, !P3 ;  /* 0x0000001714177208 */ /* 0x000fe20005800000 */
[----:B------:R-:W-:Y:S08]  /*0460*/  @P4 BRA `(.L_x_5) ;  /* 0x0000000000204947 */ /* 0x000ff00003800000 */
[----:B------:R-:W0:Y:S01]  /*0470*/  LDC R23, c[0x0][0x3ac] ;  /* 0x0000eb00ff177b82 */ /* 0x000e220000000800 */
[----:B------:R-:W-:Y:S01]  /*0480*/  ISETP.NE.U32.AND P0, PT, R4, RZ, PT ;  /* 0x000000ff0400720c */ /* 0x000fe20003f05070 */
[----:B------:R-:W-:Y:S01]  /*0490*/  IMAD.MOV.U32 R22, RZ, RZ, RZ ;  /* 0x000000ffff167224 */ /* 0x000fe200078e00ff */
[----:B------:R-:W-:Y:S02]  /*04a0*/  ISETP.GE.AND P1, PT, R7, RZ, PT ;  /* 0x000000ff0700720c */ /* 0x000fe40003f26270 */
[----:B------:R-:W-:-:S13]  /*04b0*/  ISETP.NE.AND.EX P0, PT, R5, -0x80000000, PT, P0 ;  /* 0x800000000500780c */ /* 0x000fda0003f05300 */
[----:B------:R-:W-:-:S06]  /*04c0*/  DSETP.NEU.AND P2, PT, |R6|, 0.5, !P0 ;  /* 0x3fe000000600742a */ /* 0x000fcc000474d200 */
[----:B0-----:R-:W-:-:S04]  /*04d0*/  SEL R23, R23, RZ, P2 ;  /* 0x000000ff17177207 */ /* 0x001fc80001000000 */
[----:B------:R-:W-:-:S07]  /*04e0*/  @!P1 LOP3.LUT R23, R23, 0x7ff00000, RZ, 0xfc, !PT ;  /* 0x7ff0000017179812 */ /* 0x000fce00078efcff */
.L_x_5:
[----:B------:R-:W-:Y:S04]  /*04f0*/  BSSY.RECONVERGENT B1, `(.L_x_6) ;  /* 0x0000012000017945 */ /* 0x000fe80003800200 */
[----:B------:R-:W-:Y:S05]  /*0500*/  @P5 BRA `(.L_x_7) ;  /* 0x0000000000405947 */ /* 0x000fea0003800000 */
[----:B------:R-:W-:-:S14]  /*0510*/  DSETP.NAN.AND P0, PT, R10, R10, PT ;  /* 0x0000000a0a00722a */ /* 0x000fdc0003f08000 */
[----:B------:R-:W-:Y:S05]  /*0520*/  @P0 BRA `(.L_x_8) ;  /* 0x0000000000340947 */ /* 0x000fea0003800000 */
[----:B------:R-:W-:-:S14]  /*0530*/  DSETP.NEU.AND P0, PT, |R10|, +INF , PT ;  /* 0x7ff000000a00742a */ /* 0x000fdc0003f0d200 */
[----:B------:R-:W-:Y:S05]  /*0540*/  @P0 BRA `(.L_x_7) ;  /* 0x0000000000300947 */ /* 0x000fea0003800000 */
[----:B------:R-:W0:Y:S01]  /*0550*/  LDCU UR6, c[0x0][0x3ac] ;  /* 0x00007580ff0677ac */ /* 0x000e220008000800 */
[C---:B------:R-:W-:Y:S01]  /*0560*/  ISETP.GE.AND P0, PT, R7.reuse, RZ, PT ;  /* 0x000000ff0700720c */ /* 0x040fe20003f06270 */
[----:B------:R-:W-:Y:S01]  /*0570*/  IMAD.MOV.U32 R22, RZ, RZ, RZ ;  /* 0x000000ffff167224 */ /* 0x000fe200078e00ff */
[----:B------:R-:W-:Y:S02]  /*0580*/  LOP3.LUT R6, R7, 0x7fffffff, RZ, 0xc0, !PT ;  /* 0x7fffffff07067812 */ /* 0x000fe400078ec0ff */
[----:B------:R-:W-:Y:S02]  /*0590*/  SEL R23, RZ, 0x7ff00000, !P0 ;  /* 0x7ff00000ff177807 */ /* 0x000fe40004000000 */
[----:B------:R-:W-:-:S03]  /*05a0*/  ISETP.NE.AND P0, PT, R6, 0x3fe00000, PT ;  /* 0x3fe000000600780c */ /* 0x000fc60003f05270 */
[----:B------:R-:W-:-:S05]  /*05b0*/  VIADD R0, R23, 0x80000000 ;  /* 0x8000000017007836 */ /* 0x000fca0000000000 */
[----:B------:R-:W-:Y:S02]  /*05c0*/  SEL R0, R0, R23, P0 ;  /* 0x0000001700007207 */ /* 0x000fe40000000000 */
[----:B0-----:R-:W-:-:S13]  /*05d0*/  ISETP.LE.AND P1, PT, RZ, UR6, PT ;  /* 0x00000006ff007c0c */ /* 0x001fda000bf23270 */
[----:B------:R-:W-:Y:S01]  /*05e0*/  @!P1 SEL R23, R0, R23, P2 ;  /* 0x0000001700179207 */ /* 0x000fe20001000000 */
[----:B------:R-:W-:Y:S06]  /*05f0*/  BRA `(.L_x_7) ;  /* 0x0000000000047947 */ /* 0x000fec0003800000 */
.L_x_8:
[----:B------:R-:W-:-:S11]  /*0600*/  DADD R22, R6, R10 ;  /* 0x0000000006167229 */ /* 0x000fd6000000000a */
.L_x_7:
[----:B------:R-:W-:Y:S05]  /*0610*/  BSYNC.RECONVERGENT B1 ;  /* 0x0000000000017941 */ /* 0x000fea0003800200 */
.L_x_6:
[----:B------:R-:W0:Y:S01]  /*0620*/  LDC.64 R6, c[0x0][0x390] ;  /* 0x0000e400ff067b82 */ /* 0x000e220000000a00 */
[----:B------:R-:W0:Y:S01]  /*0630*/  LDCU.64 UR6, c[0x0][0x388] ;  /* 0x00007100ff0677ac */ /* 0x000e220008000a00 */
[----:B------:R-:W-:Y:S01]  /*0640*/  ISETP.NE.AND P1, PT, R3, RZ, PT ;  /* 0x000000ff0300720c */ /* 0x000fe20003f25270 */
[----:B------:R-:W-:Y:S02]  /*0650*/  DSETP.NEU.AND P0, PT, R10, 1, PT ;  /* 0x3ff000000a00742a */ /* 0x000fe40003f0d000 */
[----:B------:R-:W-:Y:S01]  /*0660*/  DMUL R8, R8, R16 ;  /* 0x0000001008087228 */ /* 0x000fe20000000000 */
[----:B------:R-:W-:Y:S02]  /*0670*/  FSEL R4, R22, RZ, P1 ;  /* 0x000000ff16047208 */ /* 0x000fe40000800000 */
[----:B------:R-:W-:Y:S02]  /*0680*/  FSEL R22, R23, 1.875, P1 ;  /* 0x3ff0000017167808 */ /* 0x000fe40000800000 */
[----:B------:R-:W-:-:S02]  /*0690*/  FSEL R4, R4, RZ, P0 ;  /* 0x000000ff04047208 */ /* 0x000fc40000000000 */
[----:B------:R-:W-:-:S03]  /*06a0*/  FSEL R5, R22, 1.875, P0 ;  /* 0x3ff0000016057808 */ /* 0x000fc60000000000 */
[----:B------:R-:W-:-:S03]  /*06b0*/  IMAD.MOV.U32 R3, RZ, RZ, R9 ;  /* 0x000000ffff037224 */ /* 0x000fc600078e0009 */
[----:B0-----:R-:W-:-:S08]  /*06c0*/  DFMA R4, -R4, UR6, R6 ;  /* 0x0000000604047c2b */ /* 0x001fd00008000106 */
[----:B------:R-:W-:Y:S02]  /*06d0*/  DSETP.MAX.AND P0, P1, R4, R8, PT ;  /* 0x000000080400722a */ /* 0x000fe4000390f000 */
[----:B------:R-:W-:-:S04]  /*06e0*/  IMAD.MOV.U32 R0, RZ, RZ, R5 ;  /* 0x000000ffff007224 */ /* 0x000fc800078e0005 */
[----:B------:R-:W-:Y:S02]  /*06f0*/  SEL R4, R4, R8, P0 ;  /* 0x0000000804047207 */ /* 0x000fe40000000000 */
[----:B------:R-:W-:-:S06]  /*0700*/  FSEL R7, R0, R3, P0 ;  /* 0x0000000300077208 */ /* 0x000fcc0000000000 */
[----:B------:R-:W-:-:S05]  /*0710*/  @P1 LOP3.LUT R7, R3, 0x80000, RZ, 0xfc, !PT ;  /* 0x0008000003071812 */ /* 0x000fca00078efcff */
[----:B------:R-:W-:-:S05]  /*0720*/  IMAD.MOV.U32 R5, RZ, RZ, R7 ;  /* 0x000000ffff057224 */ /* 0x000fca00078e0007 */
[----:B------:R0:W-:Y:S02]  /*0730*/  STG.E.64 desc[UR4][R12.64], R4 ;  /* 0x000000040c007986 */ /* 0x0001e4000c101b04 */
.L_x_3:
[----:B------:R-:W-:Y:S05]  /*0740*/  BSYNC.RECONVERGENT B0 ;  /* 0x0000000000007941 */ /* 0x000fea0003800200 */
.L_x_2:
[----:B------:R-:W1:Y:S02]  /*0750*/  LDC R3, c[0x0][0x398] ;  /* 0x0000e600ff037b82 */ /* 0x000e640000000800 */
[----:B-1----:R-:W-:-:S06]  /*0760*/  VIADD R7, R3, 0xffffffff ;  /* 0xffffffff03077836 */ /* 0x002fcc0000000000 */
[----:B------:R-:W-:Y:S06]  /*0770*/  BAR.SYNC.DEFER_BLOCKING 0x0 ;  /* 0x0000000000007b1d */ /* 0x000fec0000010000 */
.L_x_1:
[----:B------:R-:W-:-:S13]  /*0780*/  ISETP.NE.AND P0, PT, R3, 0x1, PT ;  /* 0x000000010300780c */ /* 0x000fda0003f05270 */
[----:B------:R-:W-:Y:S05]  /*0790*/  @!P0 EXIT ;  /* 0x000000000000894d */ /* 0x000fea0003800000 */
[----:B------:R-:W1:Y:S01]  /*07a0*/  LDC R3, c[0x0][0x3ac] ;  /* 0x0000eb00ff037b82 */ /* 0x000e620000000800 */
[----:B0-----:R-:W-:Y:S01]  /*07b0*/  VIADD R5, R7, 0xffffffff ;  /* 0xffffffff07057836 */ /* 0x001fe20000000000 */
[----:B------:R-:W0:Y:S01]  /*07c0*/  LDCU UR14, c[0x0][0x3ac] ;  /* 0x00007580ff0e77ac */ /* 0x000e220008000800 */
[C---:B------:R-:W-:Y:S02]  /*07d0*/  IMAD R4, R2.reuse, 0x2, -R7 ;  /* 0x0000000202047824 */ /* 0x040fe400078e0a07 */
[----:B------:R-:W-:Y:S01]  /*07e0*/  IMAD R6, R2, -0x2, R5 ;  /* 0xfffffffe02067824 */ /* 0x000fe200078e0205 */
[----:B------:R-:W2:Y:S01]  /*07f0*/  LDCU.64 UR10, c[0x0][0x3a8] ;  /* 0x00007500ff0a77ac */ /* 0x000ea20008000a00 */
[----:B------:R-:W-:Y:S01]  /*0800*/  VIADD R4, R4, 0x1 ;  /* 0x0000000104047836 */ /* 0x000fe20000000000 */
[----:B------:R-:W3:Y:S01]  /*0810*/  LDC.64 R10, c[0x0][0x3a8] ;  /* 0x0000ea00ff0a7b82 */ /* 0x000ee20000000a00 */
[----:B------:R-:W4:Y:S01]  /*0820*/  LDCU.64 UR12, c[0x0][0x3b0] ;  /* 0x00007600ff0c77ac */ /* 0x000f220008000a00 */
[----:B------:R-:W0:Y:S04]  /*0830*/  LDCU.64 UR16, c[0x0][0x388] ;  /* 0x00007100ff1077ac */ /* 0x000e280008000a00 */
.L_x_22:
[----:B------:R-:W-:Y:S01]  /*0840*/  VIADD R7, R5, 0x1 ;  /* 0x0000000105077836 */ /* 0x000fe20000000000 */
[----:B------:R-:W-:Y:S04]  /*0850*/  BSSY.RECONVERGENT B0, `(.L_x_9) ;  /* 0x000004b000007945 */ /* 0x000fe80003800200 */
[----:B------:R-:W-:-:S13]  /*0860*/  ISETP.GE.U32.AND P0, PT, R2, R7, PT ;  /* 0x000000070200720c */ /* 0x000fda0003f06070 */
[----:B0-----:R-:W-:Y:S05]  /*0870*/  @P0 BRA `(.L_x_10) ;  /* 0x0000000400200947 */ /* 0x001fea0003800000 */
[----:B------:R-:W5:Y:S04]  /*0880*/  LDG.E.64 R20, desc[UR4][R12.64] ;  /* 0x000000040c147981 */ /* 0x000f68000c1e1b00 */
[----:B------:R-:W4:Y:S01]  /*0890*/  LDG.E.64 R38, desc[UR4][R12.64+0x8] ;  /* 0x000008040c267981 */ /* 0x000f22000c1e1b00 */
[----:B------:R-:W1:Y:S01]  /*08a0*/  I2F.F64 R18, R4 ;  /* 0x0000000400127312 */ /* 0x000e620000201c00 */
[----:B--2---:R-:W-:Y:S01]  /*08b0*/  DADD R42, -RZ, |UR10| ;  /* 0x4000000aff2a7e29 */ /* 0x004fe20008000100 */
[----:B------:R-:W-:Y:S01]  /*08c0*/  BSSY.RECONVERGENT B1, `(.L_x_11) ;  /* 0x0000011000017945 */ /* 0x000fe20003800200 */
[----:B------:R-:W-:Y:S01]  /*08d0*/  DSETP.NEU.AND P2, PT, RZ, UR10, PT ;  /* 0x0000000aff007e2a */ /* 0x000fe2000bf4d000 */
[----:B0-----:R-:W-:Y:S02]  /*08e0*/  ISETP.LE.AND P3, PT, RZ, UR14, PT ;  /* 0x0000000eff007c0c */ /* 0x001fe4000bf63270 */
[----:B-1----:R-:W-:Y:S01]  /*08f0*/  SHF.R.U32.HI R0, RZ, 0x14, R19 ;  /* 0x00000014ff007819 */ /* 0x002fe20000011613 */
[----:B------:R-:W-:-:S02]  /*0900*/  IMAD.MOV.U32 R40, RZ, RZ, R18 ;  /* 0x000000ffff287224 */ /* 0x000fc400078e0012 */
        /* <DEDUP_REMOVED lines=9> */
[----:B-----5:R-:W-:-:S08]  /*09a0*/  DMUL R20, R14, R20 ;  /* 0x000000140e147228 */ /* 0x020fd00000000000 */
[----:B----4-:R-:W-:-:S11]  /*09b0*/  DFMA R38, R38, UR12, R20 ;  /* 0x0000000c26267c2b */ /* 0x010fd60008000014 */
[----:B---3--:R-:W-:Y:S05]  /*09c0*/  CALL.REL.NOINC `($_Z14tree_reductionPdddiddd$__internal_accurate_pow) ;  /* 0x0000000800d87944 */ /* 0x008fea0003c00000 */
[----:B------:R-:W-:Y:S05]  /*09d0*/  BSYNC.RECONVERGENT B1 ;  /* 0x0000000000017941 */ /* 0x000fea0003800200 */
.L_x_11:
[----:B------:R-:W-:Y:S02]  /*09e0*/  DADD R20, R18, R10 ;  /* 0x0000000012147229 */ /* 0x000fe4000000000a */
[----:B------:R-:W-:-:S08]  /*09f0*/  DADD R24, -RZ, -R22 ;  /* 0x00000000ff187229 */ /* 0x000fd00000000916 */
[----:B------:R-:W-:Y:S02]  /*0a00*/  LOP3.LUT R20, R21, 0x7ff00000, RZ, 0xc0, !PT ;  /* 0x7ff0000015147812 */ /* 0x000fe400078ec0ff */
[-C--:B------:R-:W-:Y:S02]  /*0a10*/  FSEL R21, R24, R22.reuse, P4 ;  /* 0x0000001618157208 */ /* 0x080fe40002000000 */
[-C--:B------:R-:W-:Y:S02]  /*0a20*/  FSEL R24, R25, R23.reuse, P4 ;  /* 0x0000001719187208 */ /* 0x080fe40002000000 */
[----:B------:R-:W-:Y:S02]  /*0a30*/  ISETP.NE.AND P5, PT, R20, 0x7ff00000, PT ;  /* 0x7ff000001400780c */ /* 0x000fe40003fa5270 */
[----:B------:R-:W-:Y:S02]  /*0a40*/  FSEL R22, R21, R22, !P3 ;  /* 0x0000001615167208 */ /* 0x000fe40005800000 */
[----:B------:R-:W-:Y:S01]  /*0a50*/  FSEL R23, R24, R23, !P3 ;  /* 0x0000001718177208 */ /* 0x000fe20005800000 */
[----:B------:R-:W-:Y:S08]  /*0a60*/  @P2 BRA `(.L_x_12) ;  /* 0x00000000001c2947 */ /* 0x000ff00003800000 */
[----:B------:R-:W-:Y:S01]  /*0a70*/  ISETP.NE.U32.AND P0, PT, R8, RZ, PT ;  /* 0x000000ff0800720c */ /* 0x000fe20003f05070 */
[----:B------:R-:W-:Y:S01]  /*0a80*/  IMAD.MOV.U32 R22, RZ, RZ, RZ ;  /* 0x000000ffff167224 */ /* 0x000fe200078e00ff */
[----:B------:R-:W-:Y:S02]  /*0a90*/  ISETP.GE.AND P1, PT, R19, RZ, PT ;  /* 0x000000ff1300720c */ /* 0x000fe40003f26270 */
[----:B------:R-:W-:-:S13]  /*0aa0*/  ISETP.NE.AND.EX P0, PT, R9, -0x80000000, PT, P0 ;  /* 0x800000000900780c */ /* 0x000fda0003f05300 */
[----:B------:R-:W-:-:S06]  /*0ab0*/  DSETP.NEU.AND P4, PT, |R18|, 0.5, !P0 ;  /* 0x3fe000001200742a */ /* 0x000fcc000478d200 */
[----:B------:R-:W-:-:S04]  /*0ac0*/  SEL R23, R3, RZ, P4 ;  /* 0x000000ff03177207 */ /* 0x000fc80002000000 */
[----:B------:R-:W-:-:S07]  /*0ad0*/  @!P1 LOP3.LUT R23, R23, 0x7ff00000, RZ, 0xfc, !PT ;  /* 0x7ff0000017179812 */ /* 0x000fce00078efcff */
.L_x_12:
[----:B------:R-:W-:Y:S04]  /*0ae0*/  BSSY.RECONVERGENT B1, `(.L_x_13) ;  /* 0x0000010000017945 */ /* 0x000fe80003800200 */
[----:B------:R-:W-:Y:S05]  /*0af0*/  @P5 BRA `(.L_x_14) ;  /* 0x0000000000385947 */ /* 0x000fea0003800000 */
[----:B------:R-:W-:-:S14]  /*0b00*/  DSETP.NAN.AND P0, PT, R10, R10, PT ;  /* 0x0000000a0a00722a */ /* 0x000fdc0003f08000 */
[----:B------:R-:W-:Y:S01]  /*0b10*/  @P0 DADD R22, R18, R10 ;  /* 0x0000000012160229 */ /* 0x000fe2000000000a */
[----:B------:R-:W-:Y:S10]  /*0b20*/  @P0 BRA `(.L_x_14) ;  /* 0x00000000002c0947 */ /* 0x000ff40003800000 */
[----:B------:R-:W-:-:S14]  /*0b30*/  DSETP.NEU.AND P0, PT, |R10|, +INF , PT ;  /* 0x7ff000000a00742a */ /* 0x000fdc0003f0d200 */
[----:B------:R-:W-:Y:S05]  /*0b40*/  @P0 BRA `(.L_x_14) ;  /* 0x0000000000240947 */ /* 0x000fea0003800000 */
[C---:B------:R-:W-:Y:S01]  /*0b50*/  ISETP.GE.AND P0, PT, R19.reuse, RZ, PT ;  /* 0x000000ff1300720c */ /* 0x040fe20003f06270 */
[----:B------:R-:W-:Y:S01]  /*0b60*/  IMAD.MOV.U32 R22, RZ, RZ, RZ ;  /* 0x000000ffff167224 */ /* 0x000fe200078e00ff */
[----:B------:R-:W-:Y:S02]  /*0b70*/  ISETP.LE.AND P1, PT, RZ, UR14, PT ;  /* 0x0000000eff007c0c */ /* 0x000fe4000bf23270 */
[----:B------:R-:W-:Y:S02]  /*0b80*/  SEL R23, RZ, 0x7ff00000, !P0 ;  /* 0x7ff00000ff177807 */ /* 0x000fe40004000000 */
[----:B------:R-:W-:-:S03]  /*0b90*/  LOP3.LUT R18, R19, 0x7fffffff, RZ, 0xc0, !PT ;  /* 0x7fffffff13127812 */ /* 0x000fc600078ec0ff */
[----:B------:R-:W-:Y:S01]  /*0ba0*/  VIADD R0, R23, 0x80000000 ;  /* 0x8000000017007836 */ /* 0x000fe20000000000 */
[----:B------:R-:W-:-:S04]  /*0bb0*/  ISETP.NE.AND P0, PT, R18, 0x3fe00000, PT ;  /* 0x3fe000001200780c */ /* 0x000fc80003f05270 */
[----:B------:R-:W-:-:S04]  /*0bc0*/  SEL R0, R0, R23, P0 ;  /* 0x0000001700007207 */ /* 0x000fc80000000000 */
[----:B------:R-:W-:-:S07]  /*0bd0*/  @!P1 SEL R23, R0, R23, P4 ;  /* 0x0000001700179207 */ /* 0x000fce0002000000 */
.L_x_14:
[----:B------:R-:W-:Y:S05]  /*0be0*/  BSYNC.RECONVERGENT B1 ;  /* 0x0000000000017941 */ /* 0x000fea0003800200 */
.L_x_13:
[----:B------:R-:W0:Y:S01]  /*0bf0*/  LDC.64 R18, c[0x0][0x390] ;  /* 0x0000e400ff127b82 */ /* 0x000e220000000a00 */
[----:B------:R-:W-:Y:S01]  /*0c00*/  ISETP.NE.AND P0, PT, R4, RZ, PT ;  /* 0x000000ff0400720c */ /* 0x000fe20003f05270 */
[----:B------:R-:W-:Y:S02]  /*0c10*/  DSETP.NEU.AND P1, PT, R10, 1, PT ;  /* 0x3ff000000a00742a */ /* 0x000fe40003f2d000 */
[----:B------:R-:W-:Y:S01]  /*0c20*/  DMUL R38, R38, R16 ;  /* 0x0000001026267228 */ /* 0x000fe20000000000 */
[----:B------:R-:W-:Y:S02]  /*0c30*/  FSEL R8, R22, RZ, P0 ;  /* 0x000000ff16087208 */ /* 0x000fe40000000000 */
[----:B------:R-:W-:Y:S02]  /*0c40*/  FSEL R22, R23, 1.875, P0 ;  /* 0x3ff0000017167808 */ /* 0x000fe40000000000 */
[----:B------:R-:W-:Y:S02]  /*0c50*/  FSEL R8, R8, RZ, P1 ;  /* 0x000000ff08087208 */ /* 0x000fe40000800000 */
[----:B------:R-:W-:-:S06]  /*0c60*/  FSEL R9, R22, 1.875, P1 ;  /* 0x3ff0000016097808 */ /* 0x000fcc0000800000 */
[----:B0-----:R-:W-:Y:S01]  /*0c70*/  DFMA R8, -R8, UR16, R18 ;  /* 0x0000001008087c2b */ /* 0x001fe20008000112 */
[----:B------:R-:W-:-:S07]  /*0c80*/  IMAD.MOV.U32 R19, RZ, RZ, R39 ;  /* 0x000000ffff137224 */ /* 0x000fce00078e0027 */
[----:B------:R-:W-:Y:S02]  /*0c90*/  DSETP.MAX.AND P0, P1, R8, R38, PT ;  /* 0x000000260800722a */ /* 0x000fe4000390f000 */
[----:B------:R-:W-:-:S04]  /*0ca0*/  IMAD.MOV.U32 R0, RZ, RZ, R9 ;  /* 0x000000ffff007224 */ /* 0x000fc800078e0009 */
[----:B------:R-:W-:Y:S02]  /*0cb0*/  SEL R8, R8, R38, P0 ;  /* 0x0000002608087207 */ /* 0x000fe40000000000 */
[----:B------:R-:W-:-:S06]  /*0cc0*/  FSEL R21, R0, R19, P0 ;  /* 0x0000001300157208 */ /* 0x000fcc0000000000 */
[----:B------:R-:W-:-:S05]  /*0cd0*/  @P1 LOP3.LUT R21, R19, 0x80000, RZ, 0xfc, !PT ;  /* 0x0008000013151812 */ /* 0x000fca00078efcff */
[----:B------:R-:W-:-:S05]  /*0ce0*/  IMAD.MOV.U32 R9, RZ, RZ, R21 ;  /* 0x000000ffff097224 */ /* 0x000fca00078e0015 */
[----:B------:R0:W-:Y:S02]  /*0cf0*/  STG.E.64 desc[UR4][R12.64], R8 ;  /* 0x000000080c007986 */ /* 0x0001e4000c101b04 */
.L_x_10:
[----:B0-2-4-:R-:W-:Y:S05]  /*0d00*/  BSYNC.RECONVERGENT B0 ;  /* 0x0000000000007941 */ /* 0x015fea0003800200 */
.L_x_9:
[----:B------:R-:W-:Y:S01]  /*0d10*/  BAR.SYNC.DEFER_BLOCKING 0x0 ;  /* 0x0000000000007b1d */ /* 0x000fe20000010000 */
[----:B------:R-:W-:-:S05]  /*0d20*/  ISETP.GE.U32.AND P0, PT, R2, R5, PT ;  /* 0x000000050200720c */ /* 0x000fca0003f06070 */
[----:B------:R-:W-:Y:S08]  /*0d30*/  BSSY.RECONVERGENT B0, `(.L_x_15) ;  /* 0x000004c000007945 */ /* 0x000ff00003800200 */
[----:B------:R-:W-:Y:S05]  /*0d40*/  @P0 BRA `(.L_x_16) ;  /* 0x0000000400280947 */ /* 0x000fea0003800000 */
[----:B------:R-:W2:Y:S04]  /*0d50*/  LDG.E.64 R20, desc[UR4][R12.64] ;  /* 0x000000040c147981 */ /* 0x000ea8000c1e1b00 */
[----:B------:R-:W4:Y:S01]  /*0d60*/  LDG.E.64 R18, desc[UR4][R12.64+0x8] ;  /* 0x000008040c127981 */ /* 0x000f22000c1e1b00 */
[----:B------:R-:W-:Y:S01]  /*0d70*/  VIADD R8, R4, 0x1 ;  /* 0x0000000104087836 */ /* 0x000fe20000000000 */
[----:B------:R-:W-:Y:S01]  /*0d80*/  DADD R42, -RZ, |UR10| ;  /* 0x4000000aff2a7e29 */ /* 0x000fe20008000100 */
[----:B------:R-:W-:Y:S01]  /*0d90*/  BSSY.RECONVERGENT B1, `(.L_x_17) ;  /* 0x0000012000017945 */ /* 0x000fe20003800200 */
[----:B------:R-:W-:Y:S01]  /*0da0*/  DSETP.NEU.AND P2, PT, RZ, UR10, PT ;  /* 0x0000000aff007e2a */ /* 0x000fe2000bf4d000 */
[----:B------:R-:W-:Y:S02]  /*0db0*/  ISETP.LE.AND P3, PT, RZ, UR14, PT ;  /* 0x0000000eff007c0c */ /* 0x000fe4000bf63270 */
[----:B------:R-:W0:Y:S02]  /*0dc0*/  I2F.F64 R8, R8 ;  /* 0x0000000800087312 */ /* 0x000e240000201c00 */
[----:B0-----:R-:W-:Y:S01]  /*0dd0*/  SHF.R.U32.HI R0, RZ, 0x14, R9 ;  /* 0x00000014ff007819 */ /* 0x001fe20000011609 */
        /* <DEDUP_REMOVED lines=11> */
[----:B----4-:R-:W-:-:S11]  /*0e90*/  DFMA R18, R18, UR12, R20 ;  /* 0x0000000c12127c2b */ /* 0x010fd60008000014 */
[----:B-1-3--:R-:W-:Y:S05]  /*0ea0*/  CALL.REL.NOINC `($_Z14tree_reductionPdddiddd$__internal_accurate_pow) ;  /* 0x0000000400a07944 */ /* 0x00afea0003c00000 */
[----:B------:R-:W-:Y:S05]  /*0eb0*/  BSYNC.RECONVERGENT B1 ;  /* 0x0000000000017941 */ /* 0x000fea0003800200 */
.L_x_17:
        /* <DEDUP_REMOVED lines=16> */
.L_x_18:
[----:B------:R-:W-:Y:S04]  /*0fc0*/  BSSY.RECONVERGENT B1, `(.L_x_19) ;  /* 0x0000011000017945 */ /* 0x000fe80003800200 */
[----:B------:R-:W-:Y:S05]  /*0fd0*/  @P5 BRA `(.L_x_20) ;  /* 0x00000000003c5947 */ /* 0x000fea0003800000 */
[----:B------:R-:W-:-:S14]  /*0fe0*/  DSETP.NAN.AND P0, PT, R10, R10, PT ;  /* 0x0000000a0a00722a */ /* 0x000fdc0003f08000 */
[----:B------:R-:W-:Y:S05]  /*0ff0*/  @P0 BRA `(.L_x_21) ;  /* 0x0000000000300947 */ /* 0x000fea0003800000 */
        /* <DEDUP_REMOVED lines=10> */
[----:B------:R-:W-:Y:S01]  /*10a0*/  @!P1 SEL R23, R0, R23, P4 ;  /* 0x0000001700179207 */ /* 0x000fe20002000000 */
[----:B------:R-:W-:Y:S06]  /*10b0*/  BRA `(.L_x_20) ;  /* 0x0000000000047947 */ /* 0x000fec0003800000 */
.L_x_21:
[----:B------:R-:W-:-:S11]  /*10c0*/  DADD R22, R8, R10 ;  /* 0x0000000008167229 */ /* 0x000fd6000000000a */
.L_x_20:
[----:B------:R-:W-:Y:S05]  /*10d0*/  BSYNC.RECONVERGENT B1 ;  /* 0x0000000000017941 */ /* 0x000fea0003800200 */
.L_x_19:
[----:B------:R-:W0:Y:S01]  /*10e0*/  LDC.64 R20, c[0x0][0x390] ;  /* 0x0000e400ff147b82 */ /* 0x000e220000000a00 */
[----:B------:R-:W-:Y:S01]  /*10f0*/  ISETP.NE.AND P0, PT, R6, 0x1, PT ;  /* 0x000000010600780c */ /* 0x000fe20003f05270 */
        /* <DEDUP_REMOVED lines=15> */
.L_x_16:
[----:B------:R-:W-:Y:S05]  /*11f0*/  BSYNC.RECONVERGENT B0 ;  /* 0x0000000000007941 */ /* 0x000fea0003800200 */
.L_x_15:
[----:B------:R-:W-:Y:S01]  /*1200*/  BAR.SYNC.DEFER_BLOCKING 0x0 ;  /* 0x0000000000007b1d */ /* 0x000fe20000010000 */
[----:B------:R-:W-:Y:S01]  /*1210*/  ISETP.GT.U32.AND P0, PT, R7, 0x2, PT ;  /* 0x000000020700780c */ /* 0x000fe20003f04070 */
[----:B------:R-:W-:Y:S02]  /*1220*/  VIADD R6, R6, 0xfffffffe ;  /* 0xfffffffe06067836 */ /* 0x000fe40000000000 */
[----:B------:R-:W-:Y:S02]  /*1230*/  VIADD R4, R4, 0x2 ;  /* 0x0000000204047836 */ /* 0x000fe40000000000 */
[----:B------:R-:W-:-:S08]  /*1240*/  VIADD R5, R5, 0xfffffffe ;  /* 0xfffffffe05057836 */ /* 0x000fd00000000000 */
[----:B------:R-:W-:Y:S05]  /*1250*/  @P0 BRA `(.L_x_22) ;  /* 0xfffffff400780947 */ /* 0x000fea000383ffff */
[----:B------:R-:W-:Y:S05]  /*1260*/  EXIT ;  /* 0x000000000000794d */ /* 0x000fea0003800000 */
        .weak           $__internal_0_$__cuda_sm20_dblrcp_rn_slowpath_v3
        .type           $__internal_0_$__cuda_sm20_dblrcp_rn_slowpath_v3,@function
        .size           $__internal_0_$__cuda_sm20_dblrcp_rn_slowpath_v3,($_Z14tree_reductionPdddiddd$__internal_accurate_pow - $__internal_0_$__cuda_sm20_dblrcp_rn_slowpath_v3)
$__internal_0_$__cuda_sm20_dblrcp_rn_slowpath_v3:
[----:B------:R-:W0:Y:S08]  /*1270*/  LDC.64 R10, c[0x0][0x3a0] ;  /* 0x0000e800ff0a7b82 */ /* 0x000e300000000a00 */
[----:B------:R-:W1:Y:S01]  /*1280*/  LDC R6, c[0x0][0x3a4] ;  /* 0x0000e900ff067b82 */ /* 0x000e620000000800 */
[----:B0-----:R-:W-:-:S14]  /*1290*/  DSETP.GTU.AND P0, PT, |R10|, +INF , PT ;  /* 0x7ff000000a00742a */ /* 0x001fdc0003f0c200 */
[----:B-1----:R-:W-:Y:S05]  /*12a0*/  @P0 BRA `(.L_x_23) ;  /* 0x0000000000840947 */ /* 0x002fea0003800000 */
[----:B------:R-:W-:-:S05]  /*12b0*/  LOP3.LUT R7, R6, 0x7fffffff, RZ, 0xc0, !PT ;  /* 0x7fffffff06077812 */ /* 0x000fca00078ec0ff */
[----:B------:R-:W-:-:S05]  /*12c0*/  VIADD R4, R7, 0xffffffff ;  /* 0xffffffff07047836 */ /* 0x000fca0000000000 */
[----:B------:R-:W-:-:S13]  /*12d0*/  ISETP.GE.U32.AND P0, PT, R4, 0x7fefffff, PT ;  /* 0x7fefffff0400780c */ /* 0x000fda0003f06070 */
[----:B------:R-:W-:Y:S01]  /*12e0*/  @P0 LOP3.LUT R5, R6, 0x7ff00000, RZ, 0x3c, !PT ;  /* 0x7ff0000006050812 */ /* 0x000fe200078e3cff */
[----:B------:R-:W-:Y:S01]  /*12f0*/  @P0 IMAD.MOV.U32 R4, RZ, RZ, RZ ;  /* 0x000000ffff040224 */ /* 0x000fe200078e00ff */
[----:B------:R-:W-:Y:S06]  /*1300*/  @P0 BRA `(.L_x_24) ;  /* 0x0000000000740947 */ /* 0x000fec0003800000 */
[----:B------:R-:W-:-:S13]  /*1310*/  ISETP.GE.U32.AND P0, PT, R7, 0x1000001, PT ;  /* 0x010000010700780c */ /* 0x000fda0003f06070 */
[----:B------:R-:W-:Y:S05]  /*1320*/  @!P0 BRA `(.L_x_25) ;  /* 0x00000000003c8947 */ /* 0x000fea0003800000 */
[----:B------:R-:W0:Y:S01]  /*1330*/  LDCU UR4, c[0x0][0x3a0] ;  /* 0x00007400ff0477ac */ /* 0x000e220008000800 */
[----:B------:R-:W-:Y:S02]  /*1340*/  VIADD R5, R6, 0xc0200000 ;  /* 0xc020000006057836 */ /* 0x000fe40000000000 */
[----:B------:R-:W-:Y:S02]  /*1350*/  IMAD.MOV.U32 R6, RZ, RZ, R3 ;  /* 0x000000ffff067224 */ /* 0x000fe400078e0003 */
[----:B------:R-:W1:Y:S01]  /*1360*/  MUFU.RCP64H R7, R5 ;  /* 0x0000000500077308 */ /* 0x000e620000001800 */
[----:B0-----:R-:W-:-:S06]  /*1370*/  IMAD.U32 R4, RZ, RZ, UR4 ;  /* 0x00000004ff047e24 */ /* 0x001fcc000f8e00ff */
[----:B-1----:R-:W-:-:S08]  /*1380*/  DFMA R8, -R4, R6, 1 ;  /* 0x3ff000000408742b */ /* 0x002fd00000000106 */
[----:B------:R-:W-:-:S08]  /*1390*/  DFMA R8, R8, R8, R8 ;  /* 0x000000080808722b */ /* 0x000fd00000000008 */
[----:B------:R-:W-:-:S08]  /*13a0*/  DFMA R8, R6, R8, R6 ;  /* 0x000000080608722b */ /* 0x000fd00000000006 */
[----:B------:R-:W-:-:S08]  /*13b0*/  DFMA R6, -R4, R8, 1 ;  /* 0x3ff000000406742b */ /* 0x000fd00000000108 */
[----:B------:R-:W-:-:S08]  /*13c0*/  DFMA R6, R8, R6, R8 ;  /* 0x000000060806722b */ /* 0x000fd00000000008 */
[----:B------:R-:W-:-:S08]  /*13d0*/  DMUL R6, R6, 2.2250738585072013831e-308 ;  /* 0x0010000006067828 */ /* 0x000fd00000000000 */
[----:B------:R-:W-:-:S08]  /*13e0*/  DFMA R8, R6, -R10, 1 ;  /* 0x3ff000000608742b */ /* 0x000fd0000000080a */
[----:B------:R-:W-:-:S08]  /*13f0*/  DFMA R8, R8, R8, R8 ;  /* 0x000000080808722b */ /* 0x000fd00000000008 */
[----:B------:R-:W-:Y:S01]  /*1400*/  DFMA R4, R6, R8, R6 ;  /* 0x000000080604722b */ /* 0x000fe20000000006 */
[----:B------:R-:W-:Y:S10]  /*1410*/  BRA `(.L_x_24) ;  /* 0x0000000000307947 */ /* 0x000ff40003800000 */
.L_x_25:
[----:B------:R-:W-:Y:S01]  /*1420*/  DMUL R6, R10, 8.11296384146066816958e+31 ;  /* 0x469000000a067828 */ /* 0x000fe20000000000 */
[----:B------:R-:W-:-:S05]  /*1430*/  IMAD.MOV.U32 R4, RZ, RZ, R3 ;  /* 0x000000ffff047224 */ /* 0x000fca00078e0003 */
[----:B------:R-:W0:Y:S02]  /*1440*/  MUFU.RCP64H R5, R7 ;  /* 0x0000000700057308 */ /* 0x000e240000001800 */
[----:B0-----:R-:W-:-:S08]  /*1450*/  DFMA R8, -R6, R4, 1 ;  /* 0x3ff000000608742b */ /* 0x001fd00000000104 */
[----:B------:R-:W-:-:S08]  /*1460*/  DFMA R8, R8, R8, R8 ;  /* 0x000000080808722b */ /* 0x000fd00000000008 */
[----:B------:R-:W-:-:S08]  /*1470*/  DFMA R8, R4, R8, R4 ;  /* 0x000000080408722b */ /* 0x000fd00000000004 */
[----:B------:R-:W-:-:S08]  /*1480*/  DFMA R4, -R6, R8, 1 ;  /* 0x3ff000000604742b */ /* 0x000fd00000000108 */
[----:B------:R-:W-:-:S08]  /*1490*/  DFMA R4, R8, R4, R8 ;  /* 0x000000040804722b */ /* 0x000fd00000000008 */
[----:B------:R-:W-:Y:S01]  /*14a0*/  DMUL R4, R4, 8.11296384146066816958e+31 ;  /* 0x4690000004047828 */ /* 0x000fe20000000000 */
[----:B------:R-:W-:Y:S10]  /*14b0*/  BRA `(.L_x_24) ;  /* 0x0000000000087947 */ /* 0x000ff40003800000 */
.L_x_23:
[----:B------:R-:W0:Y:S01]  /*14c0*/  LDC R4, c[0x0][0x3a0] ;  /* 0x0000e800ff047b82 */ /* 0x000e220000000800 */
[----:B------:R-:W-:-:S07]  /*14d0*/  LOP3.LUT R5, R6, 0x80000, RZ, 0xfc, !PT ;  /* 0x0008000006057812 */ /* 0x000fce00078efcff */
.L_x_24:
[----:B0-----:R-:W-:Y:S02]  /*14e0*/  IMAD.MOV.U32 R16, RZ, RZ, R4 ;  /* 0x000000ffff107224 */ /* 0x001fe400078e0004 */
[----:B------:R-:W-:Y:S02]  /*14f0*/  IMAD.MOV.U32 R17, RZ, RZ, R5 ;  /* 0x000000ffff117224 */ /* 0x000fe400078e0005 */
[----:B------:R-:W-:Y:S02]  /*1500*/  IMAD.MOV.U32 R4, RZ, RZ, R0 ;  /* 0x000000ffff047224 */ /* 0x000fe400078e0000 */
[----:B------:R-:W-:-:S04]  /*1510*/  IMAD.MOV.U32 R5, RZ, RZ, 0x0 ;  /* 0x00000000ff057424 */ /* 0x000fc800078e00ff */
[----:B------:R-:W-:Y:S05]  /*1520*/  RET.REL.NODEC R4 `(_Z14tree_reductionPdddiddd) ;  /* 0xffffffe804b47950 */ /* 0x000fea0003c3ffff */
        .type           $_Z14tree_reductionPdddiddd$__internal_accurate_pow,@function
        .size           $_Z14tree_reductionPdddiddd$__internal_accurate_pow,(.L_x_29 - $_Z14tree_reductionPdddiddd$__internal_accurate_pow)
$_Z14tree_reductionPdddiddd$__internal_accurate_pow:
[----:B------:R-:W-:Y:S01]  /*1530*/  ISETP.GT.U32.AND P0, PT, R43, 0xfffff, PT ;  /* 0x000fffff2b00780c */ /* 0x000fe20003f04070 */
[----:B------:R-:W-:Y:S01]  /*1540*/  IMAD.MOV.U32 R22, RZ, RZ, R43 ;  /* 0x000000ffff167224 */ /* 0x000fe200078e002b */
[----:B------:R-:W-:Y:S01]  /*1550*/  UMOV UR6, 0x7d2cafe2 ;  /* 0x7d2cafe200067882 */ /* 0x000fe20000000000 */
[----:B------:R-:W-:Y:S01]  /*1560*/  IMAD.MOV.U32 R24, RZ, RZ, R42 ;  /* 0x000000ffff187224 */ /* 0x000fe200078e002a */
[----:B------:R-:W-:Y:S01]  /*1570*/  UMOV UR7, 0x3eb0f5ff ;  /* 0x3eb0f5ff00077882 */ /* 0x000fe20000000000 */
[----:B------:R-:W-:Y:S01]  /*1580*/  IMAD.MOV.U32 R26, RZ, RZ, 0x41ad3b5a ;  /* 0x41ad3b5aff1a7424 */ /* 0x000fe200078e00ff */
[----:B------:R-:W-:Y:S01]  /*1590*/  UMOV UR8, 0x3b39803f ;  /* 0x3b39803f00087882 */ /* 0x000fe20000000000 */
[----:B------:R-:W-:Y:S01]  /*15a0*/  IMAD.MOV.U32 R27, RZ, RZ, 0x3ed0f5d2 ;  /* 0x3ed0f5d2ff1b7424 */ /* 0x000fe200078e00ff */
[----:B------:R-:W-:-:S05]  /*15b0*/  UMOV UR9, 0x3c7abc9e ;  /* 0x3c7abc9e00097882 */ /* 0x000fca0000000000 */
[----:B------:R-:W-:Y:S01]  /*15c0*/  @!P0 DMUL R20, R42, 1.80143985094819840000e+16 ;  /* 0x435000002a148828 */ /* 0x000fe20000000000 */
[----:B------:R-:W-:-:S09]  /*15d0*/  SHF.R.U32.HI R43, RZ, 0x14, R43 ;  /* 0x00000014ff2b7819 */ /* 0x000fd2000001162b */
[----:B------:R-:W-:Y:S01]  /*15e0*/  @!P0 IMAD.MOV.U32 R22, RZ, RZ, R21 ;  /* 0x000000ffff168224 */ /* 0x000fe200078e0015 */
[----:B------:R-:W-:Y:S01]  /*15f0*/  @!P0 LEA.HI R43, R21, 0xffffffca, RZ, 0xc ;  /* 0xffffffca152b8811 */ /* 0x000fe200078f60ff */
[----:B------:R-:W-:Y:S02]  /*1600*/  @!P0 IMAD.MOV.U32 R24, RZ, RZ, R20 ;  /* 0x000000ffff188224 */ /* 0x000fe400078e0014 */
[----:B------:R-:W-:Y:S01]  /*1610*/  IMAD.MOV.U32 R21, RZ, RZ, 0x43300000 ;  /* 0x43300000ff157424 */ /* 0x000fe200078e00ff */
[----:B------:R-:W-:Y:S01]  /*1620*/  LOP3.LUT R22, R22, 0x800fffff, RZ, 0xc0, !PT ;  /* 0x800fffff16167812 */ /* 0x000fe200078ec0ff */
[----:B------:R-:W-:-:S03]  /*1630*/  VIADD R20, R43, 0xfffffc01 ;  /* 0xfffffc012b147836 */ /* 0x000fc60000000000 */
[----:B------:R-:W-:Y:S01]  /*1640*/  LOP3.LUT R25, R22, 0x3ff00000, RZ, 0xfc, !PT ;  /* 0x3ff0000016197812 */ /* 0x000fe200078efcff */
[----:B------:R-:W-:-:S03]  /*1650*/  IMAD.MOV.U32 R22, RZ, RZ, RZ ;  /* 0x000000ffff167224 */ /* 0x000fc600078e00ff */
[----:B------:R-:W-:-:S13]  /*1660*/  ISETP.GE.U32.AND P1, PT, R25, 0x3ff6a09f, PT ;  /* 0x3ff6a09f1900780c */ /* 0x000fda0003f26070 */
[----:B------:R-:W-:Y:S02]  /*1670*/  @P1 VIADD R23, R25, 0xfff00000 ;  /* 0xfff0000019171836 */ /* 0x000fe40000000000 */
[----:B------:R-:W-:Y:S02]  /*1680*/  @P1 VIADD R20, R43, 0xfffffc02 ;  /* 0xfffffc022b141836 */ /* 0x000fe40000000000 */
[----:B------:R-:W-:-:S03]  /*1690*/  @P1 IMAD.MOV.U32 R25, RZ, RZ, R23 ;  /* 0x000000ffff191224 */ /* 0x000fc600078e0017 */
[----:B------:R-:W-:-:S03]  /*16a0*/  LOP3.LUT R20, R20, 0x80000000, RZ, 0x3c, !PT ;  /* 0x8000000014147812 */ /* 0x000fc600078e3cff */
[C---:B------:R-:W-:Y:S02]  /*16b0*/  DADD R30, R24.reuse, 1 ;  /* 0x3ff00000181e7429 */ /* 0x040fe40000000000 */
[----:B------:R-:W-:-:S04]  /*16c0*/  DADD R24, R24, -1 ;  /* 0xbff0000018187429 */ /* 0x000fc80000000000 */
[----:B------:R-:W0:Y:S02]  /*16d0*/  MUFU.RCP64H R23, R31 ;  /* 0x0000001f00177308 */ /* 0x000e240000001800 */
[----:B0-----:R-:W-:-:S08]  /*16e0*/  DFMA R28, -R30, R22, 1 ;  /* 0x3ff000001e1c742b */ /* 0x001fd00000000116 */
[----:B------:R-:W-:-:S08]  /*16f0*/  DFMA R28, R28, R28, R28 ;  /* 0x0000001c1c1c722b */ /* 0x000fd0000000001c */
[----:B------:R-:W-:-:S08]  /*1700*/  DFMA R28, R22, R28, R22 ;  /* 0x0000001c161c722b */ /* 0x000fd00000000016 */
[----:B------:R-:W-:-:S08]  /*1710*/  DMUL R22, R24, R28 ;  /* 0x0000001c18167228 */ /* 0x000fd00000000000 */
[----:B------:R-:W-:-:S08]  /*1720*/  DFMA R22, R24, R28, R22 ;  /* 0x0000001c1816722b */ /* 0x000fd00000000016 */
[----:B------:R-:W-:-:S08]  /*1730*/  DMUL R34, R22, R22 ;  /* 0x0000001616227228 */ /* 0x000fd00000000000 */
[----:B------:R-:W-:Y:S01]  /*1740*/  DFMA R26, R34, UR6, R26 ;  /* 0x00000006221a7c2b */ /* 0x000fe2000800001a */
[----:B------:R-:W-:Y:S01]  /*1750*/  UMOV UR6, 0x75488a3f ;  /* 0x75488a3f00067882 */ /* 0x000fe20000000000 */
[----:B------:R-:W-:-:S06]  /*1760*/  UMOV UR7, 0x3ef3b20a ;  /* 0x3ef3b20a00077882 */ /* 0x000fcc0000000000 */
[----:B------:R-:W-:Y:S01]  /*1770*/  DFMA R32, R34, R26, UR6 ;  /* 0x0000000622207e2b */ /* 0x000fe2000800001a */
[----:B------:R-:W-:Y:S01]  /*1780*/  UMOV UR6, 0xe4faecd5 ;  /* 0xe4faecd500067882 */ /* 0x000fe20000000000 */
[----:B------:R-:W-:Y:S01]  /*1790*/  UMOV UR7, 0x3f1745cd ;  /* 0x3f1745cd00077882 */ /* 0x000fe20000000000 */
[----:B------:R-:W-:-:S05]  /*17a0*/  DADD R26, R24, -R22 ;  /* 0x00000000181a7229 */ /* 0x000fca0000000816 */
[----:B------:R-:W-:Y:S01]  /*17b0*/  DFMA R32, R34, R32, UR6 ;  /* 0x0000000622207e2b */ /* 0x000fe20008000020 */
[----:B------:R-:W-:Y:S01]  /*17c0*/  UMOV UR6, 0x258a578b ;  /* 0x258a578b00067882 */ /* 0x000fe20000000000 */
[----:B------:R-:W-:Y:S01]  /*17d0*/  UMOV UR7, 0x3f3c71c7 ;  /* 0x3f3c71c700077882 */ /* 0x000fe20000000000 */
[----:B------:R-:W-:-:S05]  /*17e0*/  DADD R26, R26, R26 ;  /* 0x000000001a1a7229 */ /* 0x000fca000000001a */
[----:B------:R-:W-:Y:S01]  /*17f0*/  DFMA R32, R34, R32, UR6 ;  /* 0x0000000622207e2b */ /* 0x000fe20008000020 */
[----:B------:R-:W-:Y:S01]  /*1800*/  UMOV UR6, 0x9242b910 ;  /* 0x9242b91000067882 */ /* 0x000fe20000000000 */
[----:B------:R-:W-:Y:S01]  /*1810*/  UMOV UR7, 0x3f624924 ;  /* 0x3f62492400077882 */ /* 0x000fe20000000000 */
[----:B------:R-:W-:-:S05]  /*1820*/  DFMA R26, R24, -R22, R26 ;  /* 0x80000016181a722b */ /* 0x000fca000000001a */
[----:B------:R-:W-:Y:S01]  /*1830*/  DFMA R32, R34, R32, UR6 ;  /* 0x0000000622207e2b */ /* 0x000fe20008000020 */
[----:B------:R-:W-:Y:S01]  /*1840*/  UMOV UR6, 0x99999dfb ;  /* 0x99999dfb00067882 */ /* 0x000fe20000000000 */
[----:B------:R-:W-:Y:S01]  /*1850*/  UMOV UR7, 0x3f899999 ;  /* 0x3f89999900077882 */ /* 0x000fe20000000000 */
[----:B------:R-:W-:Y:S02]  /*1860*/  DMUL R26, R28, R26 ;  /* 0x0000001a1c1a7228 */ /* 0x000fe40000000000 */
[----:B------:R-:W-:-:S03]  /*1870*/  DMUL R28, R22, R22 ;  /* 0x00000016161c7228 */ /* 0x000fc60000000000 */
[----:B------:R-:W-:Y:S01]  /*1880*/  DFMA R32, R34, R32, UR6 ;  /* 0x0000000622207e2b */ /* 0x000fe20008000020 */
[----:B------:R-:W-:Y:S01]  /*1890*/  UMOV UR6, 0x55555555 ;  /* 0x5555555500067882 */ /* 0x000fe20000000000 */
[----:B------:R-:W-:-:S03]  /*18a0*/  UMOV UR7, 0x3fb55555 ;  /* 0x3fb5555500077882 */ /* 0x000fc60000000000 */
[----:B------:R-:W-:-:S03]  /*18b0*/  DMUL R36, R22, R28 ;  /* 0x0000001c16247228 */ /* 0x000fc60000000000 */
[----:B------:R-:W-:-:S08]  /*18c0*/  DFMA R24, R34, R32, UR6 ;  /* 0x0000000622187e2b */ /* 0x000fd00008000020 */
[----:B------:R-:W-:Y:S01]  /*18d0*/  DADD R30, -R24, UR6 ;  /* 0x00000006181e7e29 */ /* 0x000fe20008000100 */
[----:B------:R-:W-:Y:S01]  /*18e0*/  UMOV UR6, 0xb9e7b0 ;  /* 0x00b9e7b000067882 */ /* 0x000fe20000000000 */
[----:B------:R-:W-:-:S06]  /*18f0*/  UMOV UR7, 0x3c46a4cb ;  /* 0x3c46a4cb00077882 */ /* 0x000fcc0000000000 */
[----:B------:R-:W-:Y:S02]  /*1900*/  DFMA R30, R34, R32, R30 ;  /* 0x00000020221e722b */ /* 0x000fe4000000001e */
[----:B------:R-:W-:Y:S01]  /*1910*/  DFMA R32, R22, R22, -R28 ;  /* 0x000000161620722b */ /* 0x000fe2000000081c */
[----:B------:R-:W-:Y:S02]  /*1920*/  VIADD R35, R27, 0x100000 ;  /* 0x001000001b237836 */ /* 0x000fe40000000000 */
[----:B------:R-:W-:-:S06]  /*1930*/  IMAD.MOV.U32 R34, RZ, RZ, R26 ;  /* 0x000000ffff227224 */ /* 0x000fcc00078e001a */
[----:B------:R-:W-:Y:S02]  /*1940*/  DFMA R32, R22, R34, R32 ;  /* 0x000000221620722b */ /* 0x000fe40000000020 */
[----:B------:R-:W-:Y:S01]  /*1950*/  DADD R34, R30, -UR6 ;  /* 0x800000061e227e29 */ /* 0x000fe20008000000 */
[----:B------:R-:W-:Y:S01]  /*1960*/  UMOV UR6, 0x80000000 ;  /* 0x8000000000067882 */ /* 0x000fe20000000000 */
[----:B------:R-:W-:Y:S01]  /*1970*/  DFMA R30, R22, R28, -R36 ;  /* 0x0000001c161e722b */ /* 0x000fe20000000824 */
[----:B------:R-:W-:-:S07]  /*1980*/  UMOV UR7, 0x43300000 ;  /* 0x4330000000077882 */ /* 0x000fce0000000000 */
[----:B------:R-:W-:Y:S02]  /*1990*/  DFMA R30, R26, R28, R30 ;  /* 0x0000001c1a1e722b */ /* 0x000fe4000000001e */
[----:B------:R-:W-:-:S06]  /*19a0*/  DADD R28, R24, R34 ;  /* 0x00000000181c7229 */ /* 0x000fcc0000000022 */
[----:B------:R-:W-:Y:S02]  /*19b0*/  DFMA R30, R22, R32, R30 ;  /* 0x00000020161e722b */ /* 0x000fe4000000001e */
[----:B------:R-:W-:Y:S02]  /*19c0*/  DADD R32, R24, -R28 ;  /* 0x0000000018207229 */ /* 0x000fe4000000081c */
[----:B------:R-:W-:-:S06]  /*19d0*/  DMUL R24, R28, R36 ;  /* 0x000000241c187228 */ /* 0x000fcc0000000000 */
[----:B------:R-:W-:Y:S02]  /*19e0*/  DADD R34, R34, R32 ;  /* 0x0000000022227229 */ /* 0x000fe40000000020 */
[----:B------:R-:W-:-:S08]  /*19f0*/  DFMA R32, R28, R36, -R24 ;  /* 0x000000241c20722b */ /* 0x000fd00000000818 */
[----:B------:R-:W-:-:S08]  /*1a00*/  DFMA R30, R28, R30, R32 ;  /* 0x0000001e1c1e722b */ /* 0x000fd00000000020 */
[----:B------:R-:W-:-:S08]  /*1a10*/  DFMA R34, R34, R36, R30 ;  /* 0x000000242222722b */ /* 0x000fd0000000001e */
[----:B------:R-:W-:-:S08]  /*1a20*/  DADD R30, R24, R34 ;  /* 0x00000000181e7229 */ /* 0x000fd00000000022 */
[--C-:B------:R-:W-:Y:S02]  /*1a30*/  DADD R28, R22, R30.reuse ;  /* 0x00000000161c7229 */ /* 0x100fe4000000001e */
[----:B------:R-:W-:-:S06]  /*1a40*/  DADD R24, R24, -R30 ;  /* 0x0000000018187229 */ /* 0x000fcc000000081e */
[----:B------:R-:W-:Y:S02]  /*1a50*/  DADD R22, R22, -R28 ;  /* 0x0000000016167229 */ /* 0x000fe4000000081c */
[----:B------:R-:W-:-:S06]  /*1a60*/  DADD R24, R34, R24 ;  /* 0x0000000022187229 */ /* 0x000fcc0000000018 */
[----:B------:R-:W-:-:S08]  /*1a70*/  DADD R22, R30, R22 ;  /* 0x000000001e167229 */ /* 0x000fd00000000016 */
[----:B------:R-:W-:-:S08]  /*1a80*/  DADD R22, R24, R22 ;  /* 0x0000000018167229 */ /* 0x000fd00000000016 */
[----:B------:R-:W-:Y:S02]  /*1a90*/  DADD R26, R26, R22 ;  /* 0x000000001a1a7229 */ /* 0x000fe40000000016 */
[----:B------:R-:W-:Y:S01]  /*1aa0*/  DADD R22, R20, -UR6 ;  /* 0x8000000614167e29 */ /* 0x000fe20008000000 */
[----:B------:R-:W-:Y:S01]  /*1ab0*/  UMOV UR6, 0xfefa39ef ;  /* 0xfefa39ef00067882 */ /* 0x000fe20000000000 */
[----:B------:R-:W-:-:S04]  /*1ac0*/  UMOV UR7, 0x3fe62e42 ;  /* 0x3fe62e4200077882 */ /* 0x000fc80000000000 */
[----:B------:R-:W-:-:S08]  /*1ad0*/  DADD R24, R28, R26 ;  /* 0x000000001c187229 */ /* 0x000fd0000000001a */
[--C-:B------:R-:W-:Y:S02]  /*1ae0*/  DFMA R20, R22, UR6, R24.reuse ;  /* 0x0000000616147c2b */ /* 0x100fe40008000018 */
[----:B------:R-:W-:-:S06]  /*1af0*/  DADD R30, R28, -R24 ;  /* 0x000000001c1e7229 */ /* 0x000fcc0000000818 */
[----:B------:R-:W-:Y:S02]  /*1b00*/  DFMA R28, R22, -UR6, R20 ;  /* 0x80000006161c7c2b */ /* 0x000fe40008000014 */
[----:B------:R-:W-:-:S06]  /*1b10*/  DADD R30, R26, R30 ;  /* 0x000000001a1e7229 */ /* 0x000fcc000000001e */
[----:B------:R-:W-:Y:S01]  /*1b20*/  DADD R28, -R24, R28 ;  /* 0x00000000181c7229 */ /* 0x000fe2000000011c */
[----:B------:R-:W-:-:S05]  /*1b30*/  IMAD.SHL.U32 R24, R41, 0x2, RZ ;  /* 0x0000000229187824 */ /* 0x000fca00078e00ff */
[----:B------:R-:W-:Y:S02]  /*1b40*/  ISETP.GT.U32.AND P0, PT, R24, -0x2000001, PT ;  /* 0xfdffffff1800780c */ /* 0x000fe40003f04070 */
[----:B------:R-:W-:-:S08]  /*1b50*/  DADD R28, R30, -R28 ;  /* 0x000000001e1c7229 */ /* 0x000fd0000000081c */
[----:B------:R-:W-:Y:S01]  /*1b60*/  DFMA R22, R22, UR8, R28 ;  /* 0x0000000816167c2b */ /* 0x000fe2000800001c */
[----:B------:R-:W-:Y:S01]  /*1b70*/  LOP3.LUT R29, R41, 0xff0fffff, RZ, 0xc0, !PT ;  /* 0xff0fffff291d7812 */ /* 0x000fe200078ec0ff */
[----:B------:R-:W-:-:S03]  /*1b80*/  IMAD.MOV.U32 R28, RZ, RZ, R40 ;  /* 0x000000ffff1c7224 */ /* 0x000fc600078e0028 */
[----:B------:R-:W-:-:S03]  /*1b90*/  SEL R29, R29, R41, P0 ;  /* 0x000000291d1d7207 */ /* 0x000fc60000000000 */
[----:B------:R-:W-:-:S08]  /*1ba0*/  DADD R24, R20, R22 ;  /* 0x0000000014187229 */ /* 0x000fd00000000016 */
[----:B------:R-:W-:Y:S02]  /*1bb0*/  DADD R20, R20, -R24 ;  /* 0x0000000014147229 */ /* 0x000fe40000000818 */
[----:B------:R-:W-:-:S06]  /*1bc0*/  DMUL R30, R24, R28 ;  /* 0x0000001c181e7228 */ /* 0x000fcc0000000000 */
[----:B------:R-:W-:Y:S02]  /*1bd0*/  DADD R20, R22, R20 ;  /* 0x0000000016147229 */ /* 0x000fe40000000014 */
[----:B------:R-:W-:-:S08]  /*1be0*/  DFMA R24, R24, R28, -R30 ;  /* 0x0000001c1818722b */ /* 0x000fd0000000081e */
[----:B------:R-:W-:Y:S01]  /*1bf0*/  DFMA R28, R20, R28, R24 ;  /* 0x0000001c141c722b */ /* 0x000fe20000000018 */
[----:B------:R-:W-:Y:S02]  /*1c00*/  IMAD.MOV.U32 R20, RZ, RZ, 0x652b82fe ;  /* 0x652b82feff147424 */ /* 0x000fe400078e00ff */
[----:B------:R-:W-:-:S05]  /*1c10*/  IMAD.MOV.U32 R21, RZ, RZ, 0x3ff71547 ;  /* 0x3ff71547ff157424 */ /* 0x000fca00078e00ff */
[----:B------:R-:W-:-:S08]  /*1c20*/  DADD R22, R30, R28 ;  /* 0x000000001e167229 */ /* 0x000fd0000000001c */
[----:B------:R-:W-:Y:S02]  /*1c30*/  DFMA R20, R22, R20, 6.75539944105574400000e+15 ;  /* 0x433800001614742b */ /* 0x000fe40000000014 */
[----:B------:R-:W-:Y:S01]  /*1c40*/  FSETP.GEU.AND P0, PT, |R23|, 4.1917929649353027344, PT ;  /* 0x4086232b1700780b */ /* 0x000fe20003f0e200 */
[----:B------:R-:W-:-:S05]  /*1c50*/  DADD R30, R30, -R22 ;  /* 0x000000001e1e7229 */ /* 0x000fca0000000816 */
[----:B------:R-:W-:-:S03]  /*1c60*/  DADD R24, R20, -6.75539944105574400000e+15 ;  /* 0xc338000014187429 */ /* 0x000fc60000000000 */
[----:B------:R-:W-:-:S05]  /*1c70*/  DADD R28, R28, R30 ;  /* 0x000000001c1c7229 */ /* 0x000fca000000001e */
[----:B------:R-:W-:Y:S01]  /*1c80*/  DFMA R26, R24, -UR6, R22 ;  /* 0x80000006181a7c2b */ /* 0x000fe20008000016 */
[----:B------:R-:W-:Y:S01]  /*1c90*/  UMOV UR6, 0x3b39803f ;  /* 0x3b39803f00067882 */ /* 0x000fe20000000000 */
[----:B------:R-:W-:-:S06]  /*1ca0*/  UMOV UR7, 0x3c7abc9e ;  /* 0x3c7abc9e00077882 */ /* 0x000fcc0000000000 */
[----:B------:R-:W-:Y:S01]  /*1cb0*/  DFMA R26, R24, -UR6, R26 ;  /* 0x80000006181a7c2b */ /* 0x000fe2000800001a */
[----:B------:R-:W-:Y:S01]  /*1cc0*/  UMOV UR6, 0x69ce2bdf ;  /* 0x69ce2bdf00067882 */ /* 0x000fe20000000000 */
[----:B------:R-:W-:Y:S01]  /*1cd0*/  IMAD.MOV.U32 R24, RZ, RZ, -0x35dec16 ;  /* 0xfca213eaff187424 */ /* 0x000fe200078e00ff */
[----:B------:R-:W-:Y:S01]  /*1ce0*/  UMOV UR7, 0x3e5ade15 ;  /* 0x3e5ade1500077882 */ /* 0x000fe20000000000 */
[----:B------:R-:W-:-:S06]  /*1cf0*/  IMAD.MOV.U32 R25, RZ, RZ, 0x3e928af3 ;  /* 0x3e928af3ff197424 */ /* 0x000fcc00078e00ff */
[----:B------:R-:W-:Y:S01]  /*1d00*/  DFMA R24, R26, UR6, R24 ;  /* 0x000000061a187c2b */ /* 0x000fe20008000018 */
[----:B------:R-:W-:Y:S01]  /*1d10*/  UMOV UR6, 0x62401315 ;  /* 0x6240131500067882 */ /* 0x000fe20000000000 */
[----:B------:R-:W-:-:S06]  /*1d20*/  UMOV UR7, 0x3ec71dee ;  /* 0x3ec71dee00077882 */ /* 0x000fcc0000000000 */
[----:B------:R-:W-:Y:S01]  /*1d30*/  DFMA R24, R26, R24, UR6 ;  /* 0x000000061a187e2b */ /* 0x000fe20008000018 */
        /* <DEDUP_REMOVED lines=20> */
[----:B------:R-:W-:-:S08]  /*1e80*/  DFMA R24, R26, R24, UR6 ;  /* 0x000000061a187e2b */ /* 0x000fd00008000018 */
[----:B------:R-:W-:-:S08]  /*1e90*/  DFMA R24, R26, R24, 1 ;  /* 0x3ff000001a18742b */ /* 0x000fd00000000018 */
[----:B------:R-:W-:-:S10]  /*1ea0*/  DFMA R24, R26, R24, 1 ;  /* 0x3ff000001a18742b */ /* 0x000fd40000000018 */
[----:B------:R-:W-:Y:S02]  /*1eb0*/  IMAD R27, R20, 0x100000, R25 ;  /* 0x00100000141b7824 */ /* 0x000fe400078e0219 */
[----:B------:R-:W-:Y:S01]  /*1ec0*/  IMAD.MOV.U32 R26, RZ, RZ, R24 ;  /* 0x000000ffff1a7224 */ /* 0x000fe200078e0018 */
[----:B------:R-:W-:Y:S06]  /*1ed0*/  @!P0 BRA `(.L_x_26) ;  /* 0x0000000000308947 */ /* 0x000fec0003800000 */
[----:B------:R-:W-:Y:S01]  /*1ee0*/  FSETP.GEU.AND P0, PT, |R23|, 4.2275390625, PT ;  /* 0x408748001700780b */ /* 0x000fe20003f0e200 */
[C---:B------:R-:W-:Y:S02]  /*1ef0*/  DADD R26, R22.reuse, +INF ;  /* 0x7ff00000161a7429 */ /* 0x040fe40000000000 */
[----:B------:R-:W-:-:S08]  /*1f00*/  DSETP.GEU.AND P1, PT, R22, RZ, PT ;  /* 0x000000ff1600722a */ /* 0x000fd00003f2e000 */
[----:B------:R-:W-:Y:S02]  /*1f10*/  FSEL R26, R26, RZ, P1 ;  /* 0x000000ff1a1a7208 */ /* 0x000fe40000800000 */
[----:B------:R-:W-:Y:S02]  /*1f20*/  @!P0 LEA.HI R21, R20, R20, RZ, 0x1 ;  /* 0x0000001414158211 */ /* 0x000fe400078f08ff */
[----:B------:R-:W-:Y:S02]  /*1f30*/  FSEL R27, R27, RZ, P1 ;  /* 0x000000ff1b1b7208 */ /* 0x000fe40000800000 */
[----:B------:R-:W-:-:S05]  /*1f40*/  @!P0 SHF.R.S32.HI R21, RZ, 0x1, R21 ;  /* 0x00000001ff158819 */ /* 0x000fca0000011415 */
[----:B------:R-:W-:Y:S02]  /*1f50*/  @!P0 IMAD.IADD R20, R20, 0x1, -R21 ;  /* 0x0000000114148824 */ /* 0x000fe400078e0a15 */
[----:B------:R-:W-:-:S03]  /*1f60*/  @!P0 IMAD R25, R21, 0x100000, R25 ;  /* 0x0010000015198824 */ /* 0x000fc600078e0219 */
[----:B------:R-:W-:Y:S01]  /*1f70*/  @!P0 LEA R21, R20, 0x3ff00000, 0x14 ;  /* 0x3ff0000014158811 */ /* 0x000fe200078ea0ff */
[----:B------:R-:W-:-:S06]  /*1f80*/  @!P0 IMAD.MOV.U32 R20, RZ, RZ, RZ ;  /* 0x000000ffff148224 */ /* 0x000fcc00078e00ff */
[----:B------:R-:W-:-:S11]  /*1f90*/  @!P0 DMUL R26, R24, R20 ;  /* 0x00000014181a8228 */ /* 0x000fd60000000000 */
.L_x_26:
[----:B------:R-:W-:Y:S01]  /*1fa0*/  DFMA R28, R28, R26, R26 ;  /* 0x0000001a1c1c722b */ /* 0x000fe2000000001a */
[----:B------:R-:W-:Y:S01]  /*1fb0*/  IMAD.MOV.U32 R20, RZ, RZ, R0 ;  /* 0x000000ffff147224 */ /* 0x000fe200078e0000 */
[----:B------:R-:W-:Y:S01]  /*1fc0*/  DSETP.NEU.AND P0, PT, |R26|, +INF , PT ;  /* 0x7ff000001a00742a */ /* 0x000fe20003f0d200 */
[----:B------:R-:W-:-:S07]  /*1fd0*/  IMAD.MOV.U32 R21, RZ, RZ, 0x0 ;  /* 0x00000000ff157424 */ /* 0x000fce00078e00ff */
[----:B------:R-:W-:Y:S02]  /*1fe0*/  FSEL R22, R26, R28, !P0 ;  /* 0x0000001c1a167208 */ /* 0x000fe40004000000 */
[----:B------:R-:W-:Y:S01]  /*1ff0*/  FSEL R23, R27, R29, !P0 ;  /* 0x0000001d1b177208 */ /* 0x000fe20004000000 */
[----:B------:R-:W-:Y:S06]  /*2000*/  RET.REL.NODEC R20 `(_Z14tree_reductionPdddiddd) ;  /* 0xffffffdc14fc7950 */ /* 0x000fec0003c3ffff */
.L_x_27:
[----:B------:R-:W-:-:S00]  /*2010*/  BRA `(.L_x_27) ;  /* 0xfffffffc00fc7947 */ /* 0x000fc0000383ffff */
[----:B------:R-:W-:-:S00]  /*2020*/  NOP ;  /* 0x0000000000007918 */ /* 0x000fc00000000000 */
        /* <DEDUP_REMOVED lines=13> */
.L_x_29:


//--------------------- .nv.shared.reserved.0     --------------------------
	.section	.nv.shared.reserved.0,"aw",@nobits
	.weak		__nv_reservedSMEM_offset_0_alias
	.size		__nv_reservedSMEM_offset_0_alias, 0, 64
	.other		__nv_reservedSMEM_offset_0_alias,@"STO_CUDA_RESERVED_SHARED STV_DEFAULT"
__nv_reservedSMEM_offset_0_alias:
	.zero		0
	.zero		64


//--------------------- .nv.constant0._Z14tree_reductionPdddiddd --------------------------
	.section	.nv.constant0._Z14tree_reductionPdddiddd,"a",@progbits
	.sectionflags	@""
	.align	4
.nv.constant0._Z14tree_reductionPdddiddd:
	.zero		952


//--------------------- SYMBOLS --------------------------

	.type		.nv.reservedSmem.offset0,@object
	.size		.nv.reservedSmem.offset0,0x4
